	.headerflags	@"EF_CUDA_TEXMODE_UNIFIED EF_CUDA_64BIT_ADDRESS EF_CUDA_SM86 EF_CUDA_VIRTUAL_SM(EF_CUDA_SM86)"
	.elftype	@"ET_EXEC"


//--------------------- .nv.info                  --------------------------
	.section	.nv.info,"",@"SHT_CUDA_INFO"
	.align	4


	//----- nvinfo : EIATTR_REGCOUNT
	.align		4
        /*0000*/ 	.byte	0x04, 0x2f
        /*0002*/ 	.short	(.L_1 - .L_0)
	.align		4
.L_0:
        /*0004*/ 	.word	index@(triton_mm)
        /*0008*/ 	.word	0x000000fe


	//----- nvinfo : EIATTR_MAX_STACK_SIZE
	.align		4
.L_1:
        /*000c*/ 	.byte	0x04, 0x23
        /*000e*/ 	.short	(.L_3 - .L_2)
	.align		4
.L_2:
        /*0010*/ 	.word	index@(triton_mm)
        /*0014*/ 	.word	0x00000000


	//----- nvinfo : EIATTR_MIN_STACK_SIZE
	.align		4
.L_3:
        /*0018*/ 	.byte	0x04, 0x12
        /*001a*/ 	.short	(.L_5 - .L_4)
	.align		4
.L_4:
        /*001c*/ 	.word	index@(triton_mm)
        /*0020*/ 	.word	0x00000000


	//----- nvinfo : EIATTR_FRAME_SIZE
	.align		4
.L_5:
        /*0024*/ 	.byte	0x04, 0x11
        /*0026*/ 	.short	(.L_7 - .L_6)
	.align		4
.L_6:
        /*0028*/ 	.word	index@(triton_mm)
        /*002c*/ 	.word	0x00000000
.L_7:


//--------------------- .nv.info.triton_mm        --------------------------
	.section	.nv.info.triton_mm,"",@"SHT_CUDA_INFO"
	.align	4


	//----- nvinfo : EIATTR_CUDA_API_VERSION
	.align		4
        /*0000*/ 	.byte	0x04, 0x37
        /*0002*/ 	.short	(.L_9 - .L_8)
.L_8:
        /*0004*/ 	.word	0x0000007b


	//----- nvinfo : EIATTR_SW2861232_WAR
	.align		4
.L_9:
        /*0008*/ 	.byte	0x01, 0x35
	.zero		2


	//----- nvinfo : EIATTR_PARAM_CBANK
	.align		4
        /*000c*/ 	.byte	0x04, 0x0a
        /*000e*/ 	.short	(.L_11 - .L_10)
	.align		4
.L_10:
        /*0010*/ 	.word	index@(.nv.constant0.triton_mm)
        /*0014*/ 	.short	0x0160
        /*0016*/ 	.short	0x001c


	//----- nvinfo : EIATTR_CBANK_PARAM_SIZE
	.align		4
.L_11:
        /*0018*/ 	.byte	0x03, 0x19
        /*001a*/ 	.short	0x001c


	//----- nvinfo : EIATTR_KPARAM_INFO
	.align		4
        /*001c*/ 	.byte	0x04, 0x17
        /*001e*/ 	.short	(.L_13 - .L_12)
.L_12:
        /*0020*/ 	.word	0x00000000
        /*0024*/ 	.short	0x0003
        /*0026*/ 	.short	0x0018
        /*0028*/ 	.byte	0x00, 0xf0, 0x11, 0x00


	//----- nvinfo : EIATTR_KPARAM_INFO
	.align		4
.L_13:
        /*002c*/ 	.byte	0x04, 0x17
        /*002e*/ 	.short	(.L_15 - .L_14)
.L_14:
        /*0030*/ 	.word	0x00000000
        /*0034*/ 	.short	0x0002
        /*0036*/ 	.short	0x0010
        /*0038*/ 	.byte	0x00, 0xf0, 0x21, 0x00


	//----- nvinfo : EIATTR_KPARAM_INFO
	.align		4
.L_15:
        /*003c*/ 	.byte	0x04, 0x17
        /*003e*/ 	.short	(.L_17 - .L_16)
.L_16:
        /*0040*/ 	.word	0x00000000
        /*0044*/ 	.short	0x0001
        /*0046*/ 	.short	0x0008
        /*0048*/ 	.byte	0x00, 0xf0, 0x21, 0x00


	//----- nvinfo : EIATTR_KPARAM_INFO
	.align		4
.L_17:
        /*004c*/ 	.byte	0x04, 0x17
        /*004e*/ 	.short	(.L_19 - .L_18)
.L_18:
        /*0050*/ 	.word	0x00000000
        /*0054*/ 	.short	0x0000
        /*0056*/ 	.short	0x0000
        /*0058*/ 	.byte	0x00, 0xf0, 0x21, 0x00


	//----- nvinfo : EIATTR_MAXREG_COUNT
	.align		4
.L_19:
        /*005c*/ 	.byte	0x03, 0x1b
        /*005e*/ 	.short	0x00ff


	//----- nvinfo : EIATTR_EXIT_INSTR_OFFSETS
	.align		4
        /*0060*/ 	.byte	0x04, 0x1c
        /*0062*/ 	.short	(.L_21 - .L_20)


	//   ....[0]....
.L_20:
        /*0064*/ 	.word	0x00000030


	//   ....[1]....
        /*0068*/ 	.word	0x00014190


	//   ....[2]....
        /*006c*/ 	.word	0x000141e0


	//----- nvinfo : EIATTR_MAX_THREADS
	.align		4
.L_21:
        /*0070*/ 	.byte	0x04, 0x05
        /*0072*/ 	.short	(.L_23 - .L_22)
.L_22:
        /*0074*/ 	.word	0x00000080
        /*0078*/ 	.word	0x00000001
        /*007c*/ 	.word	0x00000001
.L_23:


//--------------------- .nv.rel.action            --------------------------
	.section	.nv.rel.action,"",@"SHT_CUDA_RELOCINFO"
	.align	8
	.sectionentsize	8
        /*0000*/ 	.byte	0x73, 0x00, 0x00, 0x00, 0x00, 0x00, 0x00, 0x00, 0x00, 0x00, 0x00, 0x11, 0x25, 0x00, 0x05, 0x36


//--------------------- .nv.constant0.triton_mm   --------------------------
	.section	.nv.constant0.triton_mm,"a",@progbits
	.align	4
.nv.constant0.triton_mm:
	.zero		380


//--------------------- .text.triton_mm           --------------------------
	.section	.text.triton_mm,"ax",@progbits
	.sectionflags	@"SHF_BARRIERS=1"
	.sectioninfo	@"SHI_REGISTERS=254"
	.align	128
        .global         triton_mm
        .type           triton_mm,@function
        .size           triton_mm,(.L_x_3 - triton_mm)
        .other          triton_mm,@"STO_CUDA_ENTRY STV_DEFAULT"
triton_mm:
.text.triton_mm:
[----:B------:R-:W-:-:S02]  /*0000*/  MOV R1, c[0x0][0x28] ;  /* 0x00000a0000017a02 */ /* 0x000fc40000000f00 */
[----:B------:R-:W-:-:S04]  /*0010*/  MOV R0, c[0x0][0x178] ;  /* 0x00005e0000007a02 */ /* 0x000fc80000000f00 */
[----:B------:R-:W-:-:S13]  /*0020*/  LOP3.LUT P0, RZ, R0, 0x1ffffff, RZ, 0xc0, !PT ;  /* 0x01ffffff00ff7812 */ /* 0x000fda000780c0ff */
[----:B------:R-:W-:Y:S05]  /*0030*/  @!P0 EXIT ;  /* 0x000000000000894d */ /* 0x000fea0003800000 */
[----:B------:R-:W1:Y:S01]  /*0040*/  S2R R7, SR_CTAID.X ;  /* 0x0000000000077919 */ /* 0x000e620000002500 */
[----:B------:R-:W-:Y:S01]  /*0050*/  IADD3 R0, R0, 0x3f, RZ ;  /* 0x0000003f00007810 */ /* 0x000fe20007ffe0ff */
[----:B------:R-:W-:Y:S01]  /*0060*/  ULDC.64 UR8, c[0x0][0x118] ;  /* 0x0000460000087ab9 */ /* 0x000fe20000000a00 */
[----:B------:R-:W-:Y:S01]  /*0070*/  IABS R16, c[0x0][0x178] ;  /* 0x00005e0000107a13 */ /* 0x000fe20000000000 */
[----:B------:R-:W2:Y:S01]  /*0080*/  S2R R40, SR_TID.X ;  /* 0x0000000000287919 */ /* 0x000ea20000002100 */
[----:B------:R-:W-:Y:S01]  /*0090*/  SHF.R.S32.HI R3, RZ, 0x1f, R0 ;  /* 0x0000001fff037819 */ /* 0x000fe20000011400 */
[----:B------:R-:W-:Y:S01]  /*00a0*/  CS2R R120, SRZ ;  /* 0x0000000000787805 */ /* 0x000fe2000001ff00 */
[----:B------:R-:W-:Y:S01]  /*00b0*/  MOV R143, 0x1 ;  /* 0x00000001008f7802 */ /* 0x000fe20000000f00 */
[----:B------:R-:W-:Y:S01]  /*00c0*/  CS2R R122, SRZ ;  /* 0x00000000007a7805 */ /* 0x000fe2000001ff00 */
[----:B------:R-:W-:Y:S01]  /*00d0*/  LEA.HI R3, R3, R0, RZ, 0x6 ;  /* 0x0000000003037211 */ /* 0x000fe200078f30ff */
[----:B------:R-:W-:Y:S01]  /*00e0*/  CS2R R84, SRZ ;  /* 0x0000000000547805 */ /* 0x000fe2000001ff00 */
[----:B------:R-:W-:Y:S01]  /*00f0*/  MOV R155, 0xffffffc0 ;  /* 0xffffffc0009b7802 */ /* 0x000fe20000000f00 */
[----:B------:R-:W-:Y:S01]  /*0100*/  CS2R R86, SRZ ;  /* 0x0000000000567805 */ /* 0x000fe2000001ff00 */
        /* <DEDUP_REMOVED lines=11> */
[----:B-1----:R-:W-:Y:S01]  /*01c0*/  SHF.R.S32.HI R2, RZ, 0x1f, R7 ;  /* 0x0000001fff027819 */ /* 0x002fe20000011407 */
[----:B------:R-:W-:Y:S01]  /*01d0*/  CS2R R94, SRZ ;  /* 0x00000000005e7805 */ /* 0x000fe2000001ff00 */
[----:B------:R-:W-:Y:S01]  /*01e0*/  ISETP.GE.AND P1, PT, R7, RZ, PT ;  /* 0x000000ff0700720c */ /* 0x000fe20003f26270 */
[----:B------:R-:W-:Y:S01]  /*01f0*/  CS2R R104, SRZ ;  /* 0x0000000000687805 */ /* 0x000fe2000001ff00 */
[----:B------:R-:W-:Y:S01]  /*0200*/  LEA.HI R2, R2, R7, RZ, 0x3 ;  /* 0x0000000702027211 */ /* 0x000fe200078f18ff */
[----:B------:R-:W-:Y:S01]  /*0210*/  CS2R R106, SRZ ;  /* 0x00000000006a7805 */ /* 0x000fe2000001ff00 */
[----:B--2---:R-:W-:Y:S01]  /*0220*/  SHF.L.U32 R144, R40, 0x2, RZ ;  /* 0x0000000228907819 */ /* 0x004fe200000006ff */
[----:B------:R-:W-:Y:S01]  /*0230*/  CS2R R128, SRZ ;  /* 0x0000000000807805 */ /* 0x000fe2000001ff00 */
[----:B------:R-:W-:Y:S01]  /*0240*/  LOP3.LUT R0, R2, 0xfffffff8, RZ, 0xc0, !PT ;  /* 0xfffffff802007812 */ /* 0x000fe200078ec0ff */
[----:B------:R-:W-:Y:S01]  /*0250*/  CS2R R130, SRZ ;  /* 0x0000000000827805 */ /* 0x000fe2000001ff00 */
[----:B------:R-:W-:Y:S01]  /*0260*/  SHF.L.U32 R145, R40, 0x3, RZ ;  /* 0x0000000328917819 */ /* 0x000fe200000006ff */
[----:B------:R-:W-:Y:S01]  /*0270*/  UMOV UR4, URZ ;  /* 0x0000003f00047c82 */ /* 0x000fe20008000000 */
[----:B------:R-:W-:Y:S01]  /*0280*/  LEA.HI.SX32 R3, R3, -R0, 0x1a ;  /* 0x8000000003037211 */ /* 0x000fe200078fd2ff */
[----:B------:R-:W-:Y:S01]  /*0290*/  UMOV UR6, URZ ;  /* 0x0000003f00067c82 */ /* 0x000fe20008000000 */
[----:B------:R-:W-:Y:S01]  /*02a0*/  LOP3.LUT R145, R145, 0xf00, RZ, 0xc0, !PT ;  /* 0x00000f0091917812 */ /* 0x000fe200078ec0ff */
[----:B------:R-:W-:Y:S01]  /*02b0*/  UMOV UR7, URZ ;  /* 0x0000003f00077c82 */ /* 0x000fe20008000000 */
[----:B------:R-:W-:Y:S01]  /*02c0*/  IMNMX R4, R3, 0x8, PT ;  /* 0x0000000803047817 */ /* 0x000fe20003800200 */
[----:B------:R-:W-:-:S03]  /*02d0*/  UMOV UR5, URZ ;  /* 0x0000003f00057c82 */ /* 0x000fc60008000000 */
[-C--:B------:R-:W-:Y:S02]  /*02e0*/  IABS R11, R4.reuse ;  /* 0x00000004000b7213 */ /* 0x080fe40000000000 */
[----:B------:R-:W-:Y:S02]  /*02f0*/  IABS R8, R4 ;  /* 0x0000000400087213 */ /* 0x000fe40000000000 */
[----:B------:R-:W1:Y:S02]  /*0300*/  I2F.RP R5, R11 ;  /* 0x0000000b00057306 */ /* 0x000e640000209400 */
[----:B------:R-:W-:-:S06]  /*0310*/  IADD3 R13, RZ, -R8, RZ ;  /* 0x80000008ff0d7210 */ /* 0x000fcc0007ffe0ff */
[----:B-1----:R-:W1:Y:S02]  /*0320*/  MUFU.RCP R5, R5 ;  /* 0x0000000500057308 */ /* 0x002e640000001000 */
[----:B-1----:R-:W-:-:S06]  /*0330*/  IADD3 R2, R5, 0xffffffe, RZ ;  /* 0x0ffffffe05027810 */ /* 0x002fcc0007ffe0ff */
[----:B------:R-:W1:Y:S08]  /*0340*/  I2F.RP R5, R16 ;  /* 0x0000001000057306 */ /* 0x000e700000209400 */
[----:B------:R2:W3:Y:S08]  /*0350*/  F2I.FTZ.U32.TRUNC.NTZ R3, R2 ;  /* 0x0000000200037305 */ /* 0x0004f0000021f000 */
[----:B-1----:R-:W1:Y:S01]  /*0360*/  MUFU.RCP R5, R5 ;  /* 0x0000000500057308 */ /* 0x002e620000001000 */
[----:B--2---:R-:W-:-:S02]  /*0370*/  MOV R2, RZ ;  /* 0x000000ff00027202 */ /* 0x004fc40000000f00 */
[----:B---3--:R-:W-:-:S05]  /*0380*/  IADD3 R6, RZ, -R3, RZ ;  /* 0x80000003ff067210 */ /* 0x008fca0007ffe0ff */
[----:B------:R-:W-:Y:S01]  /*0390*/  IMAD R9, R6, R11, RZ ;  /* 0x0000000b06097224 */ /* 0x000fe200078e02ff */
[----:B------:R-:W-:Y:S02]  /*03a0*/  IABS R6, R7 ;  /* 0x0000000700067213 */ /* 0x000fe40000000000 */
[----:B-1----:R-:W-:Y:S01]  /*03b0*/  IADD3 R10, R5, 0xffffffe, RZ ;  /* 0x0ffffffe050a7810 */ /* 0x002fe20007ffe0ff */
[----:B------:R-:W-:Y:S01]  /*03c0*/  IMAD.HI.U32 R3, R3, R9, R2 ;  /* 0x0000000903037227 */ /* 0x000fe200078e0002 */
[----:B------:R-:W-:Y:S02]  /*03d0*/  IADD3 R9, -R0, R7, RZ ;  /* 0x0000000700097210 */ /* 0x000fe40007ffe1ff */
[----:B------:R-:W-:Y:S02]  /*03e0*/  LOP3.LUT R5, RZ, R4, RZ, 0x33, !PT ;  /* 0x00000004ff057212 */ /* 0x000fe400078e33ff */
[----:B------:R-:W-:Y:S01]  /*03f0*/  IABS R8, R9 ;  /* 0x0000000900087213 */ /* 0x000fe20000000000 */
[----:B------:R-:W-:-:S04]  /*0400*/  IMAD.HI.U32 R2, R3, R6, RZ ;  /* 0x0000000603027227 */ /* 0x000fc800078e00ff */
[-C--:B------:R-:W-:Y:S02]  /*0410*/  IMAD R2, R2, R13.reuse, R6 ;  /* 0x0000000d02027224 */ /* 0x080fe400078e0206 */
[----:B------:R-:W-:Y:S02]  /*0420*/  IMAD.HI.U32 R6, R3, R8, RZ ;  /* 0x0000000803067227 */ /* 0x000fe400078e00ff */
[----:B------:R-:W1:Y:S01]  /*0430*/  F2I.FTZ.U32.TRUNC.NTZ R3, R10 ;  /* 0x0000000a00037305 */ /* 0x000e62000021f000 */
[----:B------:R-:W-:Y:S01]  /*0440*/  ISETP.GT.U32.AND P0, PT, R11, R2, PT ;  /* 0x000000020b00720c */ /* 0x000fe20003f04070 */
[----:B------:R-:W-:-:S05]  /*0450*/  IMAD R8, R6, R13, R8 ;  /* 0x0000000d06087224 */ /* 0x000fca00078e0208 */
[----:B------:R-:W-:-:S07]  /*0460*/  ISETP.GT.U32.AND P2, PT, R11, R8, PT ;  /* 0x000000080b00720c */ /* 0x000fce0003f44070 */
[----:B------:R-:W-:Y:S02]  /*0470*/  @!P0 IADD3 R2, R2, -R11, RZ ;  /* 0x8000000b02028210 */ /* 0x000fe40007ffe0ff */
[----:B-1----:R-:W-:Y:S02]  /*0480*/  IADD3 R12, RZ, -R3, RZ ;  /* 0x80000003ff0c7210 */ /* 0x002fe40007ffe0ff */
[----:B------:R-:W-:Y:S02]  /*0490*/  ISETP.GT.U32.AND P0, PT, R11, R2, PT ;  /* 0x000000020b00720c */ /* 0x000fe40003f04070 */
[----:B------:R-:W-:Y:S02]  /*04a0*/  @!P2 IADD3 R8, R8, -R11, RZ ;  /* 0x8000000b0808a210 */ /* 0x000fe40007ffe0ff */
[----:B------:R-:W-:-:S09]  /*04b0*/  @!P2 IADD3 R6, R6, 0x1, RZ ;  /* 0x000000010606a810 */ /* 0x000fd20007ffe0ff */
[-C--:B------:R-:W-:Y:S02]  /*04c0*/  @!P0 IADD3 R2, R2, -R11.reuse, RZ ;  /* 0x8000000b02028210 */ /* 0x080fe40007ffe0ff */
[----:B------:R-:W-:Y:S02]  /*04d0*/  ISETP.NE.AND P0, PT, R4, RZ, PT ;  /* 0x000000ff0400720c */ /* 0x000fe40003f05270 */
[----:B------:R-:W-:Y:S02]  /*04e0*/  @!P1 IADD3 R2, -R2, RZ, RZ ;  /* 0x000000ff02029210 */ /* 0x000fe40007ffe1ff */
[----:B------:R-:W-:Y:S02]  /*04f0*/  ISETP.GE.U32.AND P1, PT, R8, R11, PT ;  /* 0x0000000b0800720c */ /* 0x000fe40003f26070 */
[----:B------:R-:W-:Y:S02]  /*0500*/  SEL R7, R5, R2, !P0 ;  /* 0x0000000205077207 */ /* 0x000fe40004000000 */
[----:B------:R-:W-:-:S02]  /*0510*/  SHF.R.U32.HI R2, RZ, 0x4, R40 ;  /* 0x00000004ff027819 */ /* 0x000fc40000011628 */
[----:B------:R-:W-:Y:S02]  /*0520*/  IADD3 R0, R0, R7, RZ ;  /* 0x0000000700007210 */ /* 0x000fe40007ffe0ff */
[----:B------:R-:W-:Y:S02]  /*0530*/  SGXT.U32 R10, R2, 0x3 ;  /* 0x00000003020a781a */ /* 0x000fe40000000000 */
[----:B------:R-:W-:Y:S02]  /*0540*/  SHF.L.U32 R0, R0, 0x6, RZ ;  /* 0x0000000600007819 */ /* 0x000fe400000006ff */
[----:B------:R-:W-:Y:S02]  /*0550*/  MOV R7, R12 ;  /* 0x0000000c00077202 */ /* 0x000fe40000000f00 */
[----:B------:R-:W-:Y:S02]  /*0560*/  LOP3.LUT R14, R0, R10, RZ, 0xfc, !PT ;  /* 0x0000000a000e7212 */ /* 0x000fe400078efcff */
[----:B------:R-:W-:Y:S01]  /*0570*/  MOV R2, RZ ;  /* 0x000000ff00027202 */ /* 0x000fe20000000f00 */
[----:B------:R-:W-:Y:S01]  /*0580*/  IMAD R7, R7, R16, RZ ;  /* 0x0000001007077224 */ /* 0x000fe200078e02ff */
[----:B------:R-:W-:-:S02]  /*0590*/  IABS R8, R14 ;  /* 0x0000000e00087213 */ /* 0x000fc40000000000 */
[----:B------:R-:W-:Y:S01]  /*05a0*/  LOP3.LUT R4, R9, R4, RZ, 0x3c, !PT ;  /* 0x0000000409047212 */ /* 0x000fe200078e3cff */
[----:B------:R-:W-:Y:S01]  /*05b0*/  IMAD.HI.U32 R2, R3, R7, R2 ;  /* 0x0000000703027227 */ /* 0x000fe200078e0002 */
[----:B------:R-:W-:Y:S02]  /*05c0*/  MOV R7, R8 ;  /* 0x0000000800077202 */ /* 0x000fe40000000f00 */
[----:B------:R-:W-:Y:S02]  /*05d0*/  ISETP.GE.AND P3, PT, R4, RZ, PT ;  /* 0x000000ff0400720c */ /* 0x000fe40003f66270 */
[----:B------:R-:W-:Y:S01]  /*05e0*/  @P1 IADD3 R6, R6, 0x1, RZ ;  /* 0x0000000106061810 */ /* 0x000fe20007ffe0ff */
[----:B------:R-:W-:Y:S01]  /*05f0*/  IMAD.HI.U32 R3, R2, R7, RZ ;  /* 0x0000000702037227 */ /* 0x000fe200078e00ff */
[C-C-:B------:R-:W-:Y:S02]  /*0600*/  LOP3.LUT R15, R0.reuse, 0x8, R10.reuse, 0xfe, !PT ;  /* 0x00000008000f7812 */ /* 0x140fe400078efe0a */
[----:B------:R-:W-:-:S02]  /*0610*/  LOP3.LUT R17, R0, 0x10, R10, 0xfe, !PT ;  /* 0x0000001000117812 */ /* 0x000fc400078efe0a */
[----:B------:R-:W-:Y:S02]  /*0620*/  IADD3 R3, -R3, RZ, RZ ;  /* 0x000000ff03037210 */ /* 0x000fe40007ffe1ff */
[----:B------:R-:W-:Y:S02]  /*0630*/  IABS R9, R15 ;  /* 0x0000000f00097213 */ /* 0x000fe40000000000 */
[----:B------:R-:W-:Y:S01]  /*0640*/  LOP3.LUT R18, R0, 0x18, R10, 0xfe, !PT ;  /* 0x0000001800127812 */ /* 0x000fe200078efe0a */
[----:B------:R-:W-:Y:S01]  /*0650*/  IMAD R3, R16, R3, R7 ;  /* 0x0000000310037224 */ /* 0x000fe200078e0207 */
[----:B------:R-:W-:Y:S01]  /*0660*/  @!P3 IADD3 R6, -R6, RZ, RZ ;  /* 0x000000ff0606b210 */ /* 0x000fe20007ffe1ff */
[----:B------:R-:W-:Y:S01]  /*0670*/  IMAD.HI.U32 R4, R2, R9, RZ ;  /* 0x0000000902047227 */ /* 0x000fe200078e00ff */
[----:B------:R-:W-:Y:S02]  /*0680*/  IABS R11, R17 ;  /* 0x00000011000b7213 */ /* 0x000fe40000000000 */
[----:B------:R-:W-:-:S02]  /*0690*/  ISETP.GT.U32.AND P3, PT, R16, R3, PT ;  /* 0x000000031000720c */ /* 0x000fc40003f64070 */
[----:B------:R-:W-:Y:S01]  /*06a0*/  IABS R13, R18 ;  /* 0x00000012000d7213 */ /* 0x000fe20000000000 */
[----:B------:R-:W-:Y:S01]  /*06b0*/  IMAD.HI.U32 R7, R2, R11, RZ ;  /* 0x0000000b02077227 */ /* 0x000fe200078e00ff */
[----:B------:R-:W-:Y:S02]  /*06c0*/  IADD3 R8, -R4, RZ, RZ ;  /* 0x000000ff04087210 */ /* 0x000fe40007ffe1ff */
[----:B------:R-:W-:Y:S01]  /*06d0*/  ISETP.GE.AND P5, PT, R14, RZ, PT ;  /* 0x000000ff0e00720c */ /* 0x000fe20003fa6270 */
[----:B------:R-:W-:Y:S01]  /*06e0*/  IMAD.HI.U32 R4, R2, R13, RZ ;  /* 0x0000000d02047227 */ /* 0x000fe200078e00ff */
[----:B------:R-:W-:Y:S02]  /*06f0*/  LOP3.LUT R14, R0, 0x20, R10, 0xfe, !PT ;  /* 0x00000020000e7812 */ /* 0x000fe400078efe0a */
[----:B------:R-:W-:Y:S01]  /*0700*/  SEL R12, R5, R6, !P0 ;  /* 0x00000006050c7207 */ /* 0x000fe20004000000 */
[----:B------:R-:W-:Y:S01]  /*0710*/  IMAD R5, R16, R8, R9 ;  /* 0x0000000810057224 */ /* 0x000fe200078e0209 */
[----:B------:R-:W-:-:S02]  /*0720*/  IADD3 R7, -R7, RZ, RZ ;  /* 0x000000ff07077210 */ /* 0x000fc40007ffe1ff */
[----:B------:R-:W-:Y:S02]  /*0730*/  @!P3 IADD3 R3, R3, -R16, RZ ;  /* 0x800000100303b210 */ /* 0x000fe40007ffe0ff */
[----:B------:R-:W-:Y:S01]  /*0740*/  IADD3 R4, -R4, RZ, RZ ;  /* 0x000000ff04047210 */ /* 0x000fe20007ffe1ff */
[C---:B------:R-:W-:Y:S01]  /*0750*/  IMAD R6, R16.reuse, R7, R11 ;  /* 0x0000000710067224 */ /* 0x040fe200078e020b */
[C---:B------:R-:W-:Y:S02]  /*0760*/  ISETP.GT.U32.AND P6, PT, R16.reuse, R3, PT ;  /* 0x000000031000720c */ /* 0x040fe40003fc4070 */
[----:B------:R-:W-:Y:S01]  /*0770*/  IABS R9, R14 ;  /* 0x0000000e00097213 */ /* 0x000fe20000000000 */
[C---:B------:R-:W-:Y:S01]  /*0780*/  IMAD R7, R16.reuse, R4, R13 ;  /* 0x0000000410077224 */ /* 0x040fe200078e020d */
[----:B------:R-:W-:Y:S02]  /*0790*/  ISETP.GT.U32.AND P1, PT, R16, R5, PT ;  /* 0x000000051000720c */ /* 0x000fe40003f24070 */
[----:B------:R-:W-:Y:S01]  /*07a0*/  LOP3.LUT R13, R0, 0x28, R10, 0xfe, !PT ;  /* 0x00000028000d7812 */ /* 0x000fe200078efe0a */
[----:B------:R-:W-:Y:S01]  /*07b0*/  IMAD.HI.U32 R4, R2, R9, RZ ;  /* 0x0000000902047227 */ /* 0x000fe200078e00ff */
[----:B------:R-:W-:-:S02]  /*07c0*/  ISETP.GT.U32.AND P4, PT, R16, R7, PT ;  /* 0x000000071000720c */ /* 0x000fc40003f84070 */
[----:B------:R-:W-:Y:S02]  /*07d0*/  SHF.L.U32 R141, R12, 0x7, RZ ;  /* 0x000000070c8d7819 */ /* 0x000fe400000006ff */
[----:B------:R-:W-:Y:S02]  /*07e0*/  IADD3 R4, -R4, RZ, RZ ;  /* 0x000000ff04047210 */ /* 0x000fe40007ffe1ff */
[----:B------:R-:W-:Y:S02]  /*07f0*/  @!P6 IADD3 R3, R3, -R16, RZ ;  /* 0x800000100303e210 */ /* 0x000fe40007ffe0ff */
[----:B------:R-:W-:Y:S01]  /*0800*/  SHF.R.S32.HI R12, RZ, 0x18, R12 ;  /* 0x00000018ff0c7819 */ /* 0x000fe2000001140c */
[----:B------:R-:W-:Y:S01]  /*0810*/  IMAD R8, R16, R4, R9 ;  /* 0x0000000410087224 */ /* 0x000fe200078e0209 */
[----:B------:R-:W-:Y:S02]  /*0820*/  IABS R11, R13 ;  /* 0x0000000d000b7213 */ /* 0x000fe40000000000 */
[----:B------:R-:W-:-:S02]  /*0830*/  MOV R4, R3 ;  /* 0x0000000300047202 */ /* 0x000fc40000000f00 */
[----:B------:R-:W-:Y:S01]  /*0840*/  SGXT R12, R12, 0x1 ;  /* 0x000000010c0c781a */ /* 0x000fe20000000200 */
[----:B------:R-:W-:Y:S01]  /*0850*/  IMAD.HI.U32 R3, R2, R11, RZ ;  /* 0x0000000b02037227 */ /* 0x000fe200078e00ff */
[----:B------:R-:W-:Y:S02]  /*0860*/  LOP3.LUT R20, R141, R10, RZ, 0xfc, !PT ;  /* 0x0000000a8d147212 */ /* 0x000fe400078efcff */
[----:B------:R-:W-:Y:S02]  /*0870*/  @!P1 IADD3 R5, R5, -R16, RZ ;  /* 0x8000001005059210 */ /* 0x000fe40007ffe0ff */
[----:B------:R-:W-:Y:S02]  /*0880*/  @!P5 IADD3 R4, -R4, RZ, RZ ;  /* 0x000000ff0404d210 */ /* 0x000fe40007ffe1ff */
[----:B------:R-:W-:Y:S02]  /*0890*/  LEA.HI R9, R12, R20, RZ, 0x7 ;  /* 0x000000140c097211 */ /* 0x000fe400078f38ff */
[----:B------:R-:W-:-:S02]  /*08a0*/  ISETP.GT.U32.AND P5, PT, R16, R8, PT ;  /* 0x000000081000720c */ /* 0x000fc40003fa4070 */
[----:B------:R-:W-:Y:S02]  /*08b0*/  @!P4 IADD3 R7, R7, -R16, RZ ;  /* 0x800000100707c210 */ /* 0x000fe40007ffe0ff */
[C---:B------:R-:W-:Y:S02]  /*08c0*/  ISETP.GT.U32.AND P6, PT, R16.reuse, R5, PT ;  /* 0x000000051000720c */ /* 0x040fe40003fc4070 */
[----:B------:R-:W-:Y:S02]  /*08d0*/  LOP3.LUT R9, R9, 0xffff80, RZ, 0xc0, !PT ;  /* 0x00ffff8009097812 */ /* 0x000fe400078ec0ff */
[----:B------:R-:W-:Y:S02]  /*08e0*/  IADD3 R3, -R3, RZ, RZ ;  /* 0x000000ff03037210 */ /* 0x000fe40007ffe1ff */
[----:B------:R-:W-:Y:S02]  /*08f0*/  ISETP.GT.U32.AND P4, PT, R16, R7, PT ;  /* 0x000000071000720c */ /* 0x000fe40003f84070 */
[----:B------:R-:W-:-:S02]  /*0900*/  ISETP.GE.AND P2, PT, R15, RZ, PT ;  /* 0x000000ff0f00720c */ /* 0x000fc40003f46270 */
[----:B------:R-:W-:Y:S01]  /*0910*/  IADD3 R20, R20, -R9, RZ ;  /* 0x8000000914147210 */ /* 0x000fe20007ffe0ff */
[----:B------:R-:W-:Y:S01]  /*0920*/  IMAD R9, R16, R3, R11 ;  /* 0x0000000310097224 */ /* 0x000fe200078e020b */
[--C-:B------:R-:W-:Y:S02]  /*0930*/  LOP3.LUT R3, R0, 0x30, R10.reuse, 0xfe, !PT ;  /* 0x0000003000037812 */ /* 0x100fe400078efe0a */
[----:B------:R-:W-:Y:S02]  /*0940*/  LOP3.LUT R22, R141, 0x8, R10, 0xfe, !PT ;  /* 0x000000088d167812 */ /* 0x000fe400078efe0a */
[----:B------:R-:W-:Y:S02]  /*0950*/  @!P5 IADD3 R8, R8, -R16, RZ ;  /* 0x800000100808d210 */ /* 0x000fe40007ffe0ff */
[----:B------:R-:W-:Y:S02]  /*0960*/  ISETP.GE.AND P5, PT, R3, RZ, PT ;  /* 0x000000ff0300720c */ /* 0x000fe40003fa6270 */
[----:B------:R-:W-:-:S02]  /*0970*/  IABS R15, R3 ;  /* 0x00000003000f7213 */ /* 0x000fc40000000000 */
[----:B------:R-:W-:Y:S02]  /*0980*/  LEA.HI R3, R12, R22, RZ, 0x7 ;  /* 0x000000160c037211 */ /* 0x000fe400078f38ff */
[-C--:B------:R-:W-:Y:S02]  /*0990*/  @!P6 IADD3 R5, R5, -R16.reuse, RZ ;  /* 0x800000100505e210 */ /* 0x080fe40007ffe0ff */
[----:B------:R-:W-:Y:S02]  /*09a0*/  @!P4 IADD3 R7, R7, -R16, RZ ;  /* 0x800000100707c210 */ /* 0x000fe40007ffe0ff */
[----:B------:R-:W-:Y:S01]  /*09b0*/  LOP3.LUT R11, R3, 0xffff80, RZ, 0xc0, !PT ;  /* 0x00ffff80030b7812 */ /* 0x000fe200078ec0ff */
[----:B------:R-:W-:Y:S01]  /*09c0*/  IMAD.HI.U32 R3, R2, R15, RZ ;  /* 0x0000000f02037227 */ /* 0x000fe200078e00ff */
[----:B------:R-:W-:Y:S02]  /*09d0*/  ISETP.GT.U32.AND P4, PT, R16, R9, PT ;  /* 0x000000091000720c */ /* 0x000fe40003f84070 */
[----:B------:R-:W-:-:S02]  /*09e0*/  @!P2 IADD3 R5, -R5, RZ, RZ ;  /* 0x000000ff0505a210 */ /* 0x000fc40007ffe1ff */
[----:B------:R-:W-:Y:S02]  /*09f0*/  ISETP.GT.U32.AND P2, PT, R16, R8, PT ;  /* 0x000000081000720c */ /* 0x000fe40003f44070 */
[----:B------:R-:W-:Y:S02]  /*0a00*/  ISETP.GE.AND P0, PT, R17, RZ, PT ;  /* 0x000000ff1100720c */ /* 0x000fe40003f06270 */
[----:B------:R-:W-:Y:S02]  /*0a10*/  IADD3 R17, -R3, RZ, RZ ;  /* 0x000000ff03117210 */ /* 0x000fe40007ffe1ff */
[----:B------:R-:W-:Y:S02]  /*0a20*/  IADD3 R22, R22, -R11, RZ ;  /* 0x8000000b16167210 */ /* 0x000fe40007ffe0ff */
[----:B------:R-:W-:Y:S01]  /*0a30*/  ISETP.GE.AND P1, PT, R18, RZ, PT ;  /* 0x000000ff1200720c */ /* 0x000fe20003f26270 */
[C---:B------:R-:W-:Y:S01]  /*0a40*/  IMAD R11, R16.reuse, R17, R15 ;  /* 0x00000011100b7224 */ /* 0x040fe200078e020f */
[----:B------:R-:W-:-:S02]  /*0a50*/  ISETP.GT.U32.AND P3, PT, R16, R6, PT ;  /* 0x000000061000720c */ /* 0x000fc40003f64070 */
[----:B------:R-:W-:Y:S02]  /*0a60*/  SHF.R.U32.HI R18, RZ, 0x5, R40 ;  /* 0x00000005ff127819 */ /* 0x000fe40000011628 */
[-C--:B------:R-:W-:Y:S02]  /*0a70*/  @!P4 IADD3 R9, R9, -R16.reuse, RZ ;  /* 0x800000100909c210 */ /* 0x080fe40007ffe0ff */
[----:B------:R-:W-:Y:S02]  /*0a80*/  @!P2 IADD3 R8, R8, -R16, RZ ;  /* 0x800000100808a210 */ /* 0x000fe40007ffe0ff */
[C---:B------:R-:W-:Y:S02]  /*0a90*/  ISETP.GT.U32.AND P2, PT, R16.reuse, R11, PT ;  /* 0x0000000b1000720c */ /* 0x040fe40003f44070 */
[----:B------:R-:W-:Y:S02]  /*0aa0*/  ISETP.GT.U32.AND P4, PT, R16, R9, PT ;  /* 0x000000091000720c */ /* 0x000fe40003f84070 */
[----:B------:R-:W-:-:S02]  /*0ab0*/  SGXT.U32 R3, R18, 0x2 ;  /* 0x000000021203781a */ /* 0x000fc40000000000 */
[----:B------:R-:W-:Y:S02]  /*0ac0*/  @!P3 IADD3 R6, R6, -R16, RZ ;  /* 0x800000100606b210 */ /* 0x000fe40007ffe0ff */
[C---:B------:R-:W-:Y:S02]  /*0ad0*/  LOP3.LUT R142, R0.reuse, R3, RZ, 0xfc, !PT ;  /* 0x00000003008e7212 */ /* 0x040fe400078efcff */
[--C-:B------:R-:W-:Y:S02]  /*0ae0*/  LOP3.LUT R0, R0, 0x38, R10.reuse, 0xfe, !PT ;  /* 0x0000003800007812 */ /* 0x100fe400078efe0a */
[----:B------:R-:W-:Y:S02]  /*0af0*/  LOP3.LUT R17, R141, 0x20, R10, 0xfe, !PT ;  /* 0x000000208d117812 */ /* 0x000fe400078efe0a */
[----:B------:R-:W-:Y:S02]  /*0b00*/  IABS R15, R0 ;  /* 0x00000000000f7213 */ /* 0x000fe40000000000 */
[----:B------:R-:W-:-:S02]  /*0b10*/  @!P2 IADD3 R11, R11, -R16, RZ ;  /* 0x800000100b0ba210 */ /* 0x000fc40007ffe0ff */
[----:B------:R-:W-:Y:S01]  /*0b20*/  ISETP.GT.U32.AND P3, PT, R16, R6, PT ;  /* 0x000000061000720c */ /* 0x000fe20003f64070 */
[----:B------:R-:W-:Y:S01]  /*0b30*/  IMAD.HI.U32 R2, R2, R15, RZ ;  /* 0x0000000f02027227 */ /* 0x000fe200078e00ff */
[----:B------:R-:W-:Y:S02]  /*0b40*/  @!P4 IADD3 R9, R9, -R16, RZ ;  /* 0x800000100909c210 */ /* 0x000fe40007ffe0ff */
[----:B------:R-:W-:Y:S02]  /*0b50*/  ISETP.GE.AND P4, PT, R0, RZ, PT ;  /* 0x000000ff0000720c */ /* 0x000fe40003f86270 */
[----:B------:R-:W-:Y:S02]  /*0b60*/  LEA.HI R0, R12, R17, RZ, 0x7 ;  /* 0x000000110c007211 */ /* 0x000fe400078f38ff */
[----:B------:R-:W-:Y:S02]  /*0b70*/  ISETP.GT.U32.AND P2, PT, R16, R11, PT ;  /* 0x0000000b1000720c */ /* 0x000fe40003f44070 */
[----:B------:R-:W-:-:S02]  /*0b80*/  LOP3.LUT R19, R141, 0x18, R10, 0xfe, !PT ;  /* 0x000000188d137812 */ /* 0x000fc400078efe0a */
[----:B------:R-:W-:Y:S02]  /*0b90*/  LOP3.LUT R0, R0, 0xffff80, RZ, 0xc0, !PT ;  /* 0x00ffff8000007812 */ /* 0x000fe400078ec0ff */
[----:B------:R-:W-:Y:S02]  /*0ba0*/  IADD3 R2, -R2, RZ, RZ ;  /* 0x000000ff02027210 */ /* 0x000fe40007ffe1ff */
[----:B------:R-:W-:Y:S02]  /*0bb0*/  ISETP.GE.AND P6, PT, R14, RZ, PT ;  /* 0x000000ff0e00720c */ /* 0x000fe40003fc6270 */
[----:B------:R-:W-:Y:S02]  /*0bc0*/  LEA.HI R14, R12, R19, RZ, 0x7 ;  /* 0x000000130c0e7211 */ /* 0x000fe400078f38ff */
[----:B------:R-:W-:Y:S01]  /*0bd0*/  IADD3 R28, R17, -R0, RZ ;  /* 0x80000000111c7210 */ /* 0x000fe20007ffe0ff */
[----:B------:R-:W-:Y:S01]  /*0be0*/  IMAD R0, R16, R2, R15 ;  /* 0x0000000210007224 */ /* 0x000fe200078e020f */
[----:B------:R-:W-:-:S02]  /*0bf0*/  LOP3.LUT R24, R141, 0x10, R10, 0xfe, !PT ;  /* 0x000000108d187812 */ /* 0x000fc400078efe0a */
[----:B------:R-:W-:Y:S02]  /*0c00*/  LOP3.LUT R14, R14, 0xffff80, RZ, 0xc0, !PT ;  /* 0x00ffff800e0e7812 */ /* 0x000fe400078ec0ff */
[----:B------:R-:W-:Y:S02]  /*0c10*/  @!P3 IADD3 R6, R6, -R16, RZ ;  /* 0x800000100606b210 */ /* 0x000fe40007ffe0ff */
[----:B------:R-:W-:Y:S02]  /*0c20*/  ISETP.GE.AND P3, PT, R13, RZ, PT ;  /* 0x000000ff0d00720c */ /* 0x000fe40003f66270 */
[----:B------:R-:W-:Y:S02]  /*0c30*/  LEA.HI R13, R12, R24, RZ, 0x7 ;  /* 0x000000180c0d7211 */ /* 0x000fe400078f38ff */
[----:B------:R-:W-:Y:S02]  /*0c40*/  @!P2 IADD3 R11, R11, -R16, RZ ;  /* 0x800000100b0ba210 */ /* 0x000fe40007ffe0ff */
[----:B------:R-:W-:-:S02]  /*0c50*/  IADD3 R26, R19, -R14, RZ ;  /* 0x8000000e131a7210 */ /* 0x000fc40007ffe0ff */
[----:B------:R-:W-:Y:S02]  /*0c60*/  ISETP.GT.U32.AND P2, PT, R16, R0, PT ;  /* 0x000000001000720c */ /* 0x000fe40003f44070 */
[C-C-:B------:R-:W-:Y:S02]  /*0c70*/  LOP3.LUT R19, R141.reuse, 0x38, R10.reuse, 0xfe, !PT ;  /* 0x000000388d137812 */ /* 0x140fe400078efe0a */
[--C-:B------:R-:W-:Y:S02]  /*0c80*/  LOP3.LUT R30, R141, 0x28, R10.reuse, 0xfe, !PT ;  /* 0x000000288d1e7812 */ /* 0x100fe400078efe0a */
[----:B------:R-:W-:Y:S02]  /*0c90*/  LOP3.LUT R13, R13, 0xffff80, RZ, 0xc0, !PT ;  /* 0x00ffff800d0d7812 */ /* 0x000fe400078ec0ff */
[----:B------:R-:W-:Y:S02]  /*0ca0*/  LOP3.LUT R32, R141, 0x30, R10, 0xfe, !PT ;  /* 0x000000308d207812 */ /* 0x000fe400078efe0a */
[----:B------:R-:W-:-:S02]  /*0cb0*/  LEA.HI R14, R12, R19, RZ, 0x7 ;  /* 0x000000130c0e7211 */ /* 0x000fc400078f38ff */
[----:B------:R-:W-:Y:S02]  /*0cc0*/  LEA.HI R3, R12, R30, RZ, 0x7 ;  /* 0x0000001e0c037211 */ /* 0x000fe400078f38ff */
[----:B------:R-:W-:Y:S02]  /*0cd0*/  IADD3 R24, R24, -R13, RZ ;  /* 0x8000000d18187210 */ /* 0x000fe40007ffe0ff */
[----:B------:R-:W-:Y:S02]  /*0ce0*/  LEA.HI R13, R12, R32, RZ, 0x7 ;  /* 0x000000200c0d7211 */ /* 0x000fe400078f38ff */
[----:B------:R-:W-:Y:S02]  /*0cf0*/  LOP3.LUT R14, R14, 0xffff80, RZ, 0xc0, !PT ;  /* 0x00ffff800e0e7812 */ /* 0x000fe400078ec0ff */
[----:B------:R-:W-:Y:S02]  /*0d00*/  LOP3.LUT R15, R141, 0x40, R10, 0xfe, !PT ;  /* 0x000000408d0f7812 */ /* 0x000fe400078efe0a */
[----:B------:R-:W-:-:S02]  /*0d10*/  LOP3.LUT R3, R3, 0xffff80, RZ, 0xc0, !PT ;  /* 0x00ffff8003037812 */ /* 0x000fc400078ec0ff */
[C-C-:B------:R-:W-:Y:S02]  /*0d20*/  LOP3.LUT R17, R141.reuse, 0x58, R10.reuse, 0xfe, !PT ;  /* 0x000000588d117812 */ /* 0x140fe400078efe0a */
[--C-:B------:R-:W-:Y:S02]  /*0d30*/  LOP3.LUT R38, R141, 0x48, R10.reuse, 0xfe, !PT ;  /* 0x000000488d267812 */ /* 0x100fe400078efe0a */
[----:B------:R-:W-:Y:S02]  /*0d40*/  LOP3.LUT R13, R13, 0xffff80, RZ, 0xc0, !PT ;  /* 0x00ffff800d0d7812 */ /* 0x000fe400078ec0ff */
[----:B------:R-:W-:Y:S02]  /*0d50*/  IADD3 R34, R19, -R14, RZ ;  /* 0x8000000e13227210 */ /* 0x000fe40007ffe0ff */
[----:B------:R-:W-:Y:S02]  /*0d60*/  LOP3.LUT R42, R141, 0x50, R10, 0xfe, !PT ;  /* 0x000000508d2a7812 */ /* 0x000fe400078efe0a */
[----:B------:R-:W-:-:S02]  /*0d70*/  LEA.HI R2, R12, R15, RZ, 0x7 ;  /* 0x0000000f0c027211 */ /* 0x000fc400078f38ff */
[----:B------:R-:W-:Y:S02]  /*0d80*/  @!P2 IADD3 R0, R0, -R16, RZ ;  /* 0x800000100000a210 */ /* 0x000fe40007ffe0ff */
[----:B------:R-:W-:Y:S02]  /*0d90*/  IADD3 R30, R30, -R3, RZ ;  /* 0x800000031e1e7210 */ /* 0x000fe40007ffe0ff */
[C---:B------:R-:W-:Y:S02]  /*0da0*/  LEA.HI R14, R12.reuse, R17, RZ, 0x7 ;  /* 0x000000110c0e7211 */ /* 0x040fe400078f38ff */
[----:B------:R-:W-:Y:S02]  /*0db0*/  LEA.HI R3, R12, R38, RZ, 0x7 ;  /* 0x000000260c037211 */ /* 0x000fe400078f38ff */
[----:B------:R-:W-:Y:S02]  /*0dc0*/  IADD3 R32, R32, -R13, RZ ;  /* 0x8000000d20207210 */ /* 0x000fe40007ffe0ff */
[----:B------:R-:W-:-:S02]  /*0dd0*/  LEA.HI R13, R12, R42, RZ, 0x7 ;  /* 0x0000002a0c0d7211 */ /* 0x000fc400078f38ff */
[----:B------:R-:W-:Y:S02]  /*0de0*/  LOP3.LUT R2, R2, 0xffff80, RZ, 0xc0, !PT ;  /* 0x00ffff8002027812 */ /* 0x000fe400078ec0ff */
[----:B------:R-:W-:Y:S02]  /*0df0*/  ISETP.GT.U32.AND P2, PT, R16, R0, PT ;  /* 0x000000001000720c */ /* 0x000fe40003f44070 */
[----:B------:R-:W-:Y:S02]  /*0e00*/  LOP3.LUT R14, R14, 0xffff80, RZ, 0xc0, !PT ;  /* 0x00ffff800e0e7812 */ /* 0x000fe400078ec0ff */
[----:B------:R-:W-:Y:S02]  /*0e10*/  LOP3.LUT R3, R3, 0xffff80, RZ, 0xc0, !PT ;  /* 0x00ffff8003037812 */ /* 0x000fe400078ec0ff */
[----:B------:R-:W-:Y:S02]  /*0e20*/  LOP3.LUT R48, R141, 0x68, R10, 0xfe, !PT ;  /* 0x000000688d307812 */ /* 0x000fe400078efe0a */
[----:B------:R-:W-:-:S02]  /*0e30*/  LOP3.LUT R13, R13, 0xffff80, RZ, 0xc0, !PT ;  /* 0x00ffff800d0d7812 */ /* 0x000fc400078ec0ff */
[----:B------:R-:W-:Y:S02]  /*0e40*/  IADD3 R36, R15, -R2, RZ ;  /* 0x800000020f247210 */ /* 0x000fe40007ffe0ff */
[----:B------:R-:W-:Y:S02]  /*0e50*/  IADD3 R44, R17, -R14, RZ ;  /* 0x8000000e112c7210 */ /* 0x000fe40007ffe0ff */
[C-C-:B------:R-:W-:Y:S02]  /*0e60*/  LOP3.LUT R15, R141.reuse, 0x60, R10.reuse, 0xfe, !PT ;  /* 0x000000608d0f7812 */ /* 0x140fe400078efe0a */
[C-C-:B------:R-:W-:Y:S02]  /*0e70*/  LOP3.LUT R50, R141.reuse, 0x70, R10.reuse, 0xfe, !PT ;  /* 0x000000708d327812 */ /* 0x140fe400078efe0a */
[----:B------:R-:W-:Y:S02]  /*0e80*/  IADD3 R38, R38, -R3, RZ ;  /* 0x8000000326267210 */ /* 0x000fe40007ffe0ff */
[----:B------:R-:W-:-:S02]  /*0e90*/  LOP3.LUT R17, R141, 0x78, R10, 0xfe, !PT ;  /* 0x000000788d117812 */ /* 0x000fc400078efe0a */
[----:B------:R-:W-:Y:S02]  /*0ea0*/  LEA.HI R3, R12, R48, RZ, 0x7 ;  /* 0x000000300c037211 */ /* 0x000fe400078f38ff */
[----:B------:R-:W-:Y:S02]  /*0eb0*/  IADD3 R42, R42, -R13, RZ ;  /* 0x8000000d2a2a7210 */ /* 0x000fe40007ffe0ff */
[C---:B------:R-:W-:Y:S02]  /*0ec0*/  LEA.HI R2, R12.reuse, R15, RZ, 0x7 ;  /* 0x0000000f0c027211 */ /* 0x040fe400078f38ff */
[C---:B------:R-:W-:Y:S02]  /*0ed0*/  LEA.HI R13, R12.reuse, R50, RZ, 0x7 ;  /* 0x000000320c0d7211 */ /* 0x040fe400078f38ff */
[----:B------:R-:W-:Y:S02]  /*0ee0*/  LEA.HI R12, R12, R17, RZ, 0x7 ;  /* 0x000000110c0c7211 */ /* 0x000fe400078f38ff */
[----:B------:R-:W-:-:S02]  /*0ef0*/  LOP3.LUT R3, R3, 0xffff80, RZ, 0xc0, !PT ;  /* 0x00ffff8003037812 */ /* 0x000fc400078ec0ff */
[----:B------:R-:W-:Y:S02]  /*0f00*/  @!P2 IADD3 R0, R0, -R16, RZ ;  /* 0x800000100000a210 */ /* 0x000fe40007ffe0ff */
[----:B------:R-:W-:Y:S02]  /*0f10*/  LOP3.LUT R12, R12, 0xffff80, RZ, 0xc0, !PT ;  /* 0x00ffff800c0c7812 */ /* 0x000fe400078ec0ff */
[----:B------:R-:W-:Y:S02]  /*0f20*/  LOP3.LUT R13, R13, 0xffff80, RZ, 0xc0, !PT ;  /* 0x00ffff800d0d7812 */ /* 0x000fe400078ec0ff */
[----:B------:R-:W-:Y:S02]  /*0f30*/  IADD3 R48, R48, -R3, RZ ;  /* 0x8000000330307210 */ /* 0x000fe40007ffe0ff */
[----:B------:R-:W-:Y:S02]  /*0f40*/  LOP3.LUT R2, R2, 0xffff80, RZ, 0xc0, !PT ;  /* 0x00ffff8002027812 */ /* 0x000fe400078ec0ff */
[----:B------:R-:W-:-:S02]  /*0f50*/  ISETP.NE.AND P2, PT, RZ, c[0x0][0x178], PT ;  /* 0x00005e00ff007a0c */ /* 0x000fc40003f45270 */
[----:B------:R-:W-:Y:S02]  /*0f60*/  LOP3.LUT R3, RZ, c[0x0][0x178], RZ, 0x33, !PT ;  /* 0x00005e00ff037a12 */ /* 0x000fe400078e33ff */
[----:B------:R-:W-:Y:S02]  /*0f70*/  @!P4 IADD3 R0, -R0, RZ, RZ ;  /* 0x000000ff0000c210 */ /* 0x000fe40007ffe1ff */
[----:B------:R-:W-:Y:S02]  /*0f80*/  IADD3 R52, R17, -R12, RZ ;  /* 0x8000000c11347210 */ /* 0x000fe40007ffe0ff */
[----:B------:R-:W-:Y:S02]  /*0f90*/  @!P0 IADD3 R6, -R6, RZ, RZ ;  /* 0x000000ff06068210 */ /* 0x000fe40007ffe1ff */
[----:B------:R-:W-:Y:S02]  /*0fa0*/  @!P1 IADD3 R7, -R7, RZ, RZ ;  /* 0x000000ff07079210 */ /* 0x000fe40007ffe1ff */
[----:B------:R-:W-:-:S02]  /*0fb0*/  @!P6 IADD3 R8, -R8, RZ, RZ ;  /* 0x000000ff0808e210 */ /* 0x000fc40007ffe1ff */
[----:B------:R-:W-:Y:S02]  /*0fc0*/  @!P3 IADD3 R9, -R9, RZ, RZ ;  /* 0x000000ff0909b210 */ /* 0x000fe40007ffe1ff */
[----:B------:R-:W-:Y:S02]  /*0fd0*/  @!P5 IADD3 R11, -R11, RZ, RZ ;  /* 0x000000ff0b0bd210 */ /* 0x000fe40007ffe1ff */
[----:B------:R-:W-:Y:S02]  /*0fe0*/  IADD3 R50, R50, -R13, RZ ;  /* 0x8000000d32327210 */ /* 0x000fe40007ffe0ff */
[----:B------:R-:W-:Y:S02]  /*0ff0*/  LOP3.LUT R17, R144, 0x3c, RZ, 0xc0, !PT ;  /* 0x0000003c90117812 */ /* 0x000fe400078ec0ff */
[----:B------:R-:W-:Y:S02]  /*1000*/  LOP3.LUT R12, R10, 0x58, RZ, 0xfc, !PT ;  /* 0x000000580a0c7812 */ /* 0x000fe400078efcff */
[----:B------:R-:W-:-:S02]  /*1010*/  IADD3 R46, R15, -R2, RZ ;  /* 0x800000020f2e7210 */ /* 0x000fc40007ffe0ff */
[C---:B------:R-:W-:Y:S02]  /*1020*/  SEL R62, R3.reuse, R4, !P2 ;  /* 0x00000004033e7207 */ /* 0x040fe40005000000 */
[C---:B------:R-:W-:Y:S02]  /*1030*/  LOP3.LUT R13, R10.reuse, 0x60, RZ, 0xfc, !PT ;  /* 0x000000600a0d7812 */ /* 0x040fe400078efcff */
[C---:B------:R-:W-:Y:S02]  /*1040*/  LOP3.LUT R14, R10.reuse, 0x68, RZ, 0xfc, !PT ;  /* 0x000000680a0e7812 */ /* 0x040fe400078efcff */
[C---:B------:R-:W-:Y:S02]  /*1050*/  SEL R64, R3.reuse, R5, !P2 ;  /* 0x0000000503407207 */ /* 0x040fe40005000000 */
[----:B------:R-:W-:Y:S02]  /*1060*/  SEL R18, R3, R0, !P2 ;  /* 0x0000000003127207 */ /* 0x000fe40005000000 */
[----:B------:R-:W-:-:S02]  /*1070*/  LOP3.LUT R15, R10, 0x70, RZ, 0xfc, !PT ;  /* 0x000000700a0f7812 */ /* 0x000fc400078efcff */
[----:B------:R-:W-:Y:S02]  /*1080*/  LOP3.LUT R16, R10, 0x78, RZ, 0xfc, !PT ;  /* 0x000000780a107812 */ /* 0x000fe400078efcff */
[C---:B------:R-:W-:Y:S02]  /*1090*/  SEL R66, R3.reuse, R6, !P2 ;  /* 0x0000000603427207 */ /* 0x040fe40005000000 */
[C---:B------:R-:W-:Y:S02]  /*10a0*/  SEL R68, R3.reuse, R7, !P2 ;  /* 0x0000000703447207 */ /* 0x040fe40005000000 */
[C---:B------:R-:W-:Y:S02]  /*10b0*/  SEL R70, R3.reuse, R8, !P2 ;  /* 0x0000000803467207 */ /* 0x040fe40005000000 */
[C---:B------:R-:W-:Y:S02]  /*10c0*/  SEL R72, R3.reuse, R9, !P2 ;  /* 0x0000000903487207 */ /* 0x040fe40005000000 */
[----:B------:R-:W-:-:S02]  /*10d0*/  SEL R74, R3, R11, !P2 ;  /* 0x0000000b034a7207 */ /* 0x000fc40005000000 */
[C---:B------:R-:W-:Y:S02]  /*10e0*/  LOP3.LUT R0, R10.reuse, 0x8, RZ, 0xfc, !PT ;  /* 0x000000080a007812 */ /* 0x040fe400078efcff */
[C---:B------:R-:W-:Y:S02]  /*10f0*/  LOP3.LUT R2, R10.reuse, 0x10, RZ, 0xfc, !PT ;  /* 0x000000100a027812 */ /* 0x040fe400078efcff */
[C---:B------:R-:W-:Y:S02]  /*1100*/  LOP3.LUT R3, R10.reuse, 0x18, RZ, 0xfc, !PT ;  /* 0x000000180a037812 */ /* 0x040fe400078efcff */
[C---:B------:R-:W-:Y:S02]  /*1110*/  LOP3.LUT R4, R10.reuse, 0x20, RZ, 0xfc, !PT ;  /* 0x000000200a047812 */ /* 0x040fe400078efcff */
[C---:B------:R-:W-:Y:S02]  /*1120*/  LOP3.LUT R5, R10.reuse, 0x28, RZ, 0xfc, !PT ;  /* 0x000000280a057812 */ /* 0x040fe400078efcff */
[----:B------:R-:W-:-:S02]  /*1130*/  LOP3.LUT R6, R10, 0x30, RZ, 0xfc, !PT ;  /* 0x000000300a067812 */ /* 0x000fc400078efcff */
[C---:B------:R-:W-:Y:S02]  /*1140*/  LOP3.LUT R7, R10.reuse, 0x38, RZ, 0xfc, !PT ;  /* 0x000000380a077812 */ /* 0x040fe400078efcff */
[C---:B------:R-:W-:Y:S02]  /*1150*/  LOP3.LUT R8, R10.reuse, 0x40, RZ, 0xfc, !PT ;  /* 0x000000400a087812 */ /* 0x040fe400078efcff */
[C---:B------:R-:W-:Y:S02]  /*1160*/  LOP3.LUT R9, R10.reuse, 0x48, RZ, 0xfc, !PT ;  /* 0x000000480a097812 */ /* 0x040fe400078efcff */
[C---:B------:R-:W-:Y:S02]  /*1170*/  LOP3.LUT R11, R10.reuse, 0x50, RZ, 0xfc, !PT ;  /* 0x000000500a0b7812 */ /* 0x040fe400078efcff */
[-C--:B------:R-:W-:Y:S02]  /*1180*/  LEA R168, R10, R17.reuse, 0x6 ;  /* 0x000000110aa87211 */ /* 0x080fe400078e30ff */
[----:B------:R-:W-:-:S02]  /*1190*/  LEA R150, R12, R17, 0x6 ;  /* 0x000000110c967211 */ /* 0x000fc400078e30ff */
[-C--:B------:R-:W-:Y:S02]  /*11a0*/  LEA R13, R13, R17.reuse, 0x6 ;  /* 0x000000110d0d7211 */ /* 0x080fe400078e30ff */
[-C--:B------:R-:W-:Y:S02]  /*11b0*/  LEA R148, R14, R17.reuse, 0x6 ;  /* 0x000000110e947211 */ /* 0x080fe400078e30ff */
[-C--:B------:R-:W-:Y:S02]  /*11c0*/  LEA R12, R62, R17.reuse, 0x8 ;  /* 0x000000113e0c7211 */ /* 0x080fe400078e40ff */
[----:B------:R-:W-:Y:S02]  /*11d0*/  MOV R10, 0x4 ;  /* 0x00000004000a7802 */ /* 0x000fe40000000f00 */
[-C--:B------:R-:W-:Y:S02]  /*11e0*/  LEA R15, R15, R17.reuse, 0x6 ;  /* 0x000000110f0f7211 */ /* 0x080fe400078e30ff */
[----:B------:R-:W-:-:S02]  /*11f0*/  LEA R146, R16, R17, 0x6 ;  /* 0x0000001110927211 */ /* 0x000fc400078e30ff */
[-C--:B------:R-:W-:Y:S02]  /*1200*/  LEA R14, R64, R17.reuse, 0x8 ;  /* 0x00000011400e7211 */ /* 0x080fe400078e40ff */
[-C--:B------:R-:W-:Y:S01]  /*1210*/  LEA R0, R0, R17.reuse, 0x6 ;  /* 0x0000001100007211 */ /* 0x080fe200078e30ff */
[----:B------:R-:W-:Y:S01]  /*1220*/  CS2R R64, SRZ ;  /* 0x0000000000407805 */ /* 0x000fe2000001ff00 */
[-C--:B------:R-:W-:Y:S02]  /*1230*/  LEA R16, R66, R17.reuse, 0x8 ;  /* 0x0000001142107211 */ /* 0x080fe400078e40ff */
[-C--:B------:R-:W-:Y:S01]  /*1240*/  LEA R2, R2, R17.reuse, 0x6 ;  /* 0x0000001102027211 */ /* 0x080fe200078e30ff */
[----:B------:R-:W-:Y:S01]  /*1250*/  CS2R R66, SRZ ;  /* 0x0000000000427805 */ /* 0x000fe2000001ff00 */
[-C--:B------:R-:W-:Y:S02]  /*1260*/  LEA R29, R20, R17.reuse, 0x8 ;  /* 0x00000011141d7211 */ /* 0x080fe400078e40ff */
[----:B------:R-:W-:-:S02]  /*1270*/  LEA R19, R68, R17, 0x8 ;  /* 0x0000001144137211 */ /* 0x000fc400078e40ff */
[-C--:B------:R-:W-:Y:S01]  /*1280*/  LEA R3, R3, R17.reuse, 0x6 ;  /* 0x0000001103037211 */ /* 0x080fe200078e30ff */
[----:B------:R-:W-:Y:S01]  /*1290*/  CS2R R68, SRZ ;  /* 0x0000000000447805 */ /* 0x000fe2000001ff00 */
[-C--:B------:R-:W-:Y:S02]  /*12a0*/  LEA R31, R22, R17.reuse, 0x8 ;  /* 0x00000011161f7211 */ /* 0x080fe400078e40ff */
[-C--:B------:R-:W-:Y:S02]  /*12b0*/  LEA R20, R70, R17.reuse, 0x8 ;  /* 0x0000001146147211 */ /* 0x080fe400078e40ff */
[----:B------:R-:W-:Y:S01]  /*12c0*/  SHF.L.U32 R149, R13, 0x2, RZ ;  /* 0x000000020d957819 */ /* 0x000fe200000006ff */
[-C--:B------:R-:W-:Y:S01]  /*12d0*/  IMAD.WIDE R12, R12, R10.reuse, c[0x0][0x160] ;  /* 0x000058000c0c7625 */ /* 0x080fe200078e020a */
[-C--:B------:R-:W-:Y:S01]  /*12e0*/  LEA R4, R4, R17.reuse, 0x6 ;  /* 0x0000001104047211 */ /* 0x080fe200078e30ff */
[----:B------:R-:W-:Y:S01]  /*12f0*/  CS2R R70, SRZ ;  /* 0x0000000000467805 */ /* 0x000fe2000001ff00 */
[-C--:B------:R-:W-:Y:S01]  /*1300*/  LEA R33, R24, R17.reuse, 0x8 ;  /* 0x0000001118217211 */ /* 0x080fe200078e40ff */
[----:B------:R-:W-:Y:S01]  /*1310*/  IMAD.WIDE R20, R20, R10, c[0x0][0x160] ;  /* 0x0000580014147625 */ /* 0x000fe200078e020a */
[----:B------:R-:W-:-:S02]  /*1320*/  LEA R35, R26, R17, 0x8 ;  /* 0x000000111a237211 */ /* 0x000fc400078e40ff */
[-C--:B------:R-:W-:Y:S02]  /*1330*/  LEA R22, R72, R17.reuse, 0x8 ;  /* 0x0000001148167211 */ /* 0x080fe400078e40ff */
[----:B------:R-:W-:Y:S01]  /*1340*/  SHF.L.U32 R168, R168, 0x2, RZ ;  /* 0x00000002a8a87819 */ /* 0x000fe200000006ff */
[----:B------:R-:W-:Y:S01]  /*1350*/  CS2R R72, SRZ ;  /* 0x0000000000487805 */ /* 0x000fe2000001ff00 */
[----:B------:R-:W-:Y:S01]  /*1360*/  SHF.L.U32 R147, R15, 0x2, RZ ;  /* 0x000000020f937819 */ /* 0x000fe200000006ff */
[-C--:B------:R-:W-:Y:S01]  /*1370*/  IMAD.WIDE R14, R14, R10.reuse, c[0x0][0x160] ;  /* 0x000058000e0e7625 */ /* 0x080fe200078e020a */
[-C--:B------:R-:W-:Y:S01]  /*1380*/  LEA R5, R5, R17.reuse, 0x6 ;  /* 0x0000001105057211 */ /* 0x080fe200078e30ff */
[----:B------:R1:W-:Y:S01]  /*1390*/  LDGSTS.E.BYPASS.128 [R168], [R12.64] ;  /* 0x000000000ca87fae */ /* 0x0003e2000b901c48 */
[-C--:B------:R-:W-:Y:S01]  /*13a0*/  LEA R6, R6, R17.reuse, 0x6 ;  /* 0x0000001106067211 */ /* 0x080fe200078e30ff */
[----:B------:R-:W-:Y:S01]  /*13b0*/  IMAD.WIDE R22, R22, R10, c[0x0][0x160] ;  /* 0x0000580016167625 */ /* 0x000fe200078e020a */
[----:B------:R-:W-:-:S02]  /*13c0*/  LEA R7, R7, R17, 0x6 ;  /* 0x0000001107077211 */ /* 0x000fc400078e30ff */
[-C--:B------:R-:W-:Y:S02]  /*13d0*/  LEA R8, R8, R17.reuse, 0x6 ;  /* 0x0000001108087211 */ /* 0x080fe400078e30ff */
[-C--:B------:R-:W-:Y:S02]  /*13e0*/  LEA R9, R9, R17.reuse, 0x6 ;  /* 0x0000001109097211 */ /* 0x080fe400078e30ff */
[-C--:B------:R-:W-:Y:S02]  /*13f0*/  LEA R11, R11, R17.reuse, 0x6 ;  /* 0x000000110b0b7211 */ /* 0x080fe400078e30ff */
[-C--:B------:R-:W-:Y:S01]  /*1400*/  LEA R37, R28, R17.reuse, 0x8 ;  /* 0x000000111c257211 */ /* 0x080fe200078e40ff */
[-C--:B------:R-:W-:Y:S01]  /*1410*/  IMAD.WIDE R28, R29, R10.reuse, c[0x0][0x168] ;  /* 0x00005a001d1c7625 */ /* 0x080fe200078e020a */
[-C--:B------:R-:W-:Y:S02]  /*1420*/  LEA R39, R30, R17.reuse, 0x8 ;  /* 0x000000111e277211 */ /* 0x080fe400078e40ff */
[-C--:B------:R-:W-:Y:S01]  /*1430*/  LEA R43, R32, R17.reuse, 0x8 ;  /* 0x00000011202b7211 */ /* 0x080fe200078e40ff */
[----:B------:R-:W-:Y:S01]  /*1440*/  IMAD.WIDE R30, R31, R10, c[0x0][0x168] ;  /* 0x00005a001f1e7625 */ /* 0x000fe200078e020a */
[----:B------:R-:W-:-:S02]  /*1450*/  LEA R45, R34, R17, 0x8 ;  /* 0x00000011222d7211 */ /* 0x000fc400078e40ff */
[-C--:B------:R-:W-:Y:S01]  /*1460*/  LEA R47, R36, R17.reuse, 0x8 ;  /* 0x00000011242f7211 */ /* 0x080fe200078e40ff */
[-C--:B------:R-:W-:Y:S01]  /*1470*/  IMAD.WIDE R32, R33, R10.reuse, c[0x0][0x168] ;  /* 0x00005a0021207625 */ /* 0x080fe200078e020a */
        /* <DEDUP_REMOVED lines=12> */
[----:B------:R-:W-:Y:S01]  /*1540*/  LEA R26, R18, R17, 0x8 ;  /* 0x00000011121a7211 */ /* 0x000fe200078e40ff */
[----:B------:R-:W-:Y:S01]  /*1550*/  CS2R R74, SRZ ;  /* 0x00000000004a7805 */ /* 0x000fe2000001ff00 */
[----:B------:R-:W-:Y:S01]  /*1560*/  SHF.L.U32 R166, R0, 0x2, RZ ;  /* 0x0000000200a67819 */ /* 0x000fe200000006ff */
[----:B------:R-:W-:Y:S01]  /*1570*/  IMAD.WIDE R16, R16, R10, c[0x0][0x160] ;  /* 0x0000580010107625 */ /* 0x000fe200078e020a */
[----:B------:R-:W-:-:S02]  /*1580*/  SHF.L.U32 R164, R2, 0x2, RZ ;  /* 0x0000000202a47819 */ /* 0x000fc400000006ff */
[----:B------:R-:W-:Y:S01]  /*1590*/  SHF.L.U32 R162, R3, 0x2, RZ ;  /* 0x0000000203a27819 */ /* 0x000fe200000006ff */
[-C--:B------:R-:W-:Y:S01]  /*15a0*/  IMAD.WIDE R18, R19, R10.reuse, c[0x0][0x160] ;  /* 0x0000580013127625 */ /* 0x080fe200078e020a */
[----:B------:R-:W-:Y:S01]  /*15b0*/  SHF.L.U32 R160, R4, 0x2, RZ ;  /* 0x0000000204a07819 */ /* 0x000fe200000006ff */
[----:B------:R2:W-:Y:S01]  /*15c0*/  LDGSTS.E.BYPASS.128 [R166], [R14.64] ;  /* 0x000000000ea67fae */ /* 0x0005e2000b901c48 */
        /* <DEDUP_REMOVED lines=18> */
[----:B------:R-:W-:Y:S01]  /*16f0*/  IADD3 R0, P1, R12, 0x200, RZ ;  /* 0x000002000c007810 */ /* 0x000fe20007f3e0ff */
[----:B------:R1:W-:Y:S01]  /*1700*/  LDGSTS.E.BYPASS.128 [R156], [R24.64] ;  /* 0x00000000189c7fae */ /* 0x0003e2000b901c48 */
[----:B------:R-:W-:Y:S01]  /*1710*/  IADD3 R2, P0, R14, 0x200, RZ ;  /* 0x000002000e027810 */ /* 0x000fe20007f1e0ff */
[-C--:B------:R-:W-:Y:S01]  /*1720*/  IMAD.WIDE R50, R51, R10.reuse, c[0x0][0x168] ;  /* 0x00005a0033327625 */ /* 0x080fe200078e020a */
[----:B------:R-:W-:Y:S01]  /*1730*/  IADD3.X R3, RZ, R13, RZ, P1, !PT ;  /* 0x0000000dff037210 */ /* 0x000fe20000ffe4ff */
[----:B------:R1:W-:Y:S01]  /*1740*/  LDGSTS.E.BYPASS.128 [R154], [R26.64] ;  /* 0x000000001a9a7fae */ /* 0x0003e2000b901c48 */
[----:B------:R-:W-:Y:S01]  /*1750*/  IADD3 R4, P1, R16, 0x200, RZ ;  /* 0x0000020010047810 */ /* 0x000fe20007f3e0ff */
[-C--:B------:R-:W-:Y:S01]  /*1760*/  IMAD.WIDE R52, R53, R10.reuse, c[0x0][0x168] ;  /* 0x00005a0035347625 */ /* 0x080fe200078e020a */
[----:B------:R-:W-:Y:S01]  /*1770*/  IADD3.X R5, RZ, R15, RZ, P0, !PT ;  /* 0x0000000fff057210 */ /* 0x000fe200007fe4ff */
[----:B------:R-:W0:Y:S01]  /*1780*/  LDGDEPBAR ;  /* 0x00000000000079af */ /* 0x000e220000000000 */
[----:B------:R-:W-:Y:S01]  /*1790*/  IADD3 R6, P0, R18, 0x200, RZ ;  /* 0x0000020012067810 */ /* 0x000fe20007f1e0ff */
[-C--:B------:R-:W-:Y:S01]  /*17a0*/  IMAD.WIDE R54, R54, R10.reuse, c[0x0][0x168] ;  /* 0x00005a0036367625 */ /* 0x080fe200078e020a */
[----:B------:R-:W-:Y:S01]  /*17b0*/  IADD3.X R7, RZ, R17, RZ, P1, !PT ;  /* 0x00000011ff077210 */ /* 0x000fe20000ffe4ff */
[----:B------:R1:W-:Y:S01]  /*17c0*/  LDGSTS.E.BYPASS.128 [R168+0x8000], [R28.64] ;  /* 0x080000001ca87fae */ /* 0x0003e2000b901c48 */
[----:B------:R-:W-:Y:S01]  /*17d0*/  IADD3 R8, P1, R20, 0x200, RZ ;  /* 0x0000020014087810 */ /* 0x000fe20007f3e0ff */
[-C--:B------:R-:W-:Y:S01]  /*17e0*/  IMAD.WIDE R56, R56, R10.reuse, c[0x0][0x168] ;  /* 0x00005a0038387625 */ /* 0x080fe200078e020a */
[----:B------:R-:W-:Y:S01]  /*17f0*/  IADD3.X R9, RZ, R19, RZ, P0, !PT ;  /* 0x00000013ff097210 */ /* 0x000fe200007fe4ff */
[----:B------:R1:W-:Y:S01]  /*1800*/  LDGSTS.E.BYPASS.128 [R166+0x8000], [R30.64] ;  /* 0x080000001ea67fae */ /* 0x0003e2000b901c48 */
[----:B------:R-:W-:Y:S01]  /*1810*/  IADD3.X R11, RZ, R21, RZ, P1, !PT ;  /* 0x00000015ff0b7210 */ /* 0x000fe20000ffe4ff */
[-C--:B------:R-:W-:Y:S01]  /*1820*/  IMAD.WIDE R58, R58, R10.reuse, c[0x0][0x168] ;  /* 0x00005a003a3a7625 */ /* 0x080fe200078e020a */
[----:B------:R-:W-:Y:S01]  /*1830*/  LOP3.LUT R144, R144, 0x7c, RZ, 0xc0, !PT ;  /* 0x0000007c90907812 */ /* 0x000fe200078ec0ff */
[----:B------:R1:W-:Y:S02]  /*1840*/  LDGSTS.E.BYPASS.128 [R164+0x8000], [R32.64] ;  /* 0x0800000020a47fae */ /* 0x0003e4000b901c48 */
[----:B------:R-:W-:Y:S01]  /*1850*/  IMAD.WIDE R60, R60, R10, c[0x0][0x168] ;  /* 0x00005a003c3c7625 */ /* 0x000fe200078e020a */
[----:B------:R-:W-:Y:S01]  /*1860*/  IADD3 R10, P0, R22, 0x200, RZ ;  /* 0x00000200160a7810 */ /* 0x000fe20007f1e0ff */
[----:B------:R1:W-:Y:S04]  /*1870*/  LDGSTS.E.BYPASS.128 [R162+0x8000], [R34.64] ;  /* 0x0800000022a27fae */ /* 0x0003e8000b901c48 */
        /* <DEDUP_REMOVED lines=12> */
[----:B------:R-:W0:Y:S04]  /*1940*/  LDGDEPBAR ;  /* 0x00000000000079af */ /* 0x000e280000000000 */
[----:B------:R-:W-:Y:S06]  /*1950*/  BAR.SYNC 0x0 ;  /* 0x0000000000007b1d */ /* 0x000fec0000000000 */
[----:B------:R-:W-:Y:S01]  /*1960*/  @!PT LDS RZ, [RZ] ;  /* 0x00000000fffff984 */ /* 0x000fe20000000800 */
[----:B------:R-:W-:Y:S01]  /*1970*/  @!PT LDS RZ, [RZ] ;  /* 0x00000000fffff984 */ /* 0x000fe20000000800 */
[----:B------:R-:W-:Y:S01]  /*1980*/  @!PT LDS RZ, [RZ] ;  /* 0x00000000fffff984 */ /* 0x000fe20000000800 */
[----:B------:R1:W-:Y:S04]  /*1990*/  LDGSTS.E.BYPASS.128 [R168+0x4000], [R12.64+0x100] ;  /* 0x040001000ca87fae */ /* 0x0003e8000b901c48 */
[----:B------:R2:W-:Y:S04]  /*19a0*/  LDGSTS.E.BYPASS.128 [R166+0x4000], [R14.64+0x100] ;  /* 0x040001000ea67fae */ /* 0x0005e8000b901c48 */
[----:B------:R3:W-:Y:S04]  /*19b0*/  LDGSTS.E.BYPASS.128 [R164+0x4000], [R16.64+0x100] ;  /* 0x0400010010a47fae */ /* 0x0007e8000b901c48 */
[----:B------:R4:W-:Y:S01]  /*19c0*/  LDGSTS.E.BYPASS.128 [R162+0x4000], [R18.64+0x100] ;  /* 0x0400010012a27fae */ /* 0x0009e2000b901c48 */
[----:B-1----:R-:W-:-:S02]  /*19d0*/  IADD3 R12, P1, R24, 0x200, RZ ;  /* 0x00000200180c7810 */ /* 0x002fc40007f3e0ff */
[----:B------:R-:W-:Y:S01]  /*19e0*/  IADD3.X R13, RZ, R23, RZ, P0, !PT ;  /* 0x00000017ff0d7210 */ /* 0x000fe200007fe4ff */
[----:B------:R1:W-:Y:S01]  /*19f0*/  LDGSTS.E.BYPASS.128 [R160+0x4000], [R20.64+0x100] ;  /* 0x0400010014a07fae */ /* 0x0003e2000b901c48 */
[----:B--2---:R-:W-:Y:S02]  /*1a00*/  IADD3 R14, P0, R26, 0x200, RZ ;  /* 0x000002001a0e7810 */ /* 0x004fe40007f1e0ff */
[----:B------:R-:W-:Y:S01]  /*1a10*/  IADD3.X R15, RZ, R25, RZ, P1, !PT ;  /* 0x00000019ff0f7210 */ /* 0x000fe20000ffe4ff */
[----:B------:R2:W-:Y:S01]  /*1a20*/  LDGSTS.E.BYPASS.128 [R158+0x4000], [R22.64+0x100] ;  /* 0x04000100169e7fae */ /* 0x0005e2000b901c48 */
[----:B---3--:R-:W-:Y:S02]  /*1a30*/  IADD3 R16, P1, R28, 0x200, RZ ;  /* 0x000002001c107810 */ /* 0x008fe40007f3e0ff */
[----:B------:R-:W-:Y:S01]  /*1a40*/  IADD3.X R17, RZ, R27, RZ, P0, !PT ;  /* 0x0000001bff117210 */ /* 0x000fe200007fe4ff */
[----:B------:R3:W-:Y:S01]  /*1a50*/  LDGSTS.E.BYPASS.128 [R156+0x4000], [R24.64+0x100] ;  /* 0x04000100189c7fae */ /* 0x0007e2000b901c48 */
[----:B----4-:R-:W-:-:S02]  /*1a60*/  IADD3 R18, P0, R30, 0x200, RZ ;  /* 0x000002001e127810 */ /* 0x010fc40007f1e0ff */
[----:B------:R-:W-:Y:S01]  /*1a70*/  IADD3.X R19, RZ, R29, RZ, P1, !PT ;  /* 0x0000001dff137210 */ /* 0x000fe20000ffe4ff */
[----:B------:R4:W-:Y:S01]  /*1a80*/  LDGSTS.E.BYPASS.128 [R154+0x4000], [R26.64+0x100] ;  /* 0x040001001a9a7fae */ /* 0x0009e2000b901c48 */
[----:B-1----:R-:W-:Y:S02]  /*1a90*/  IADD3 R20, P1, R32, 0x200, RZ ;  /* 0x0000020020147810 */ /* 0x002fe40007f3e0ff */
[----:B------:R-:W-:Y:S01]  /*1aa0*/  IADD3.X R21, RZ, R31, RZ, P0, !PT ;  /* 0x0000001fff157210 */ /* 0x000fe200007fe4ff */
[----:B------:R-:W0:Y:S01]  /*1ab0*/  LDGDEPBAR ;  /* 0x00000000000079af */ /* 0x000e220000000000 */
[----:B--2---:R-:W-:Y:S02]  /*1ac0*/  IADD3 R22, P0, R34, 0x200, RZ ;  /* 0x0000020022167810 */ /* 0x004fe40007f1e0ff */
[----:B------:R-:W-:Y:S01]  /*1ad0*/  IADD3.X R23, RZ, R33, RZ, P1, !PT ;  /* 0x00000021ff177210 */ /* 0x000fe20000ffe4ff */
[----:B------:R1:W-:Y:S01]  /*1ae0*/  LDGSTS.E.BYPASS.128 [R168+0x10000], [R28.64+0x100] ;  /* 0x100001001ca87fae */ /* 0x0003e2000b901c48 */
[----:B---3--:R-:W-:-:S02]  /*1af0*/  IADD3 R24, P1, R36, 0x200, RZ ;  /* 0x0000020024187810 */ /* 0x008fc40007f3e0ff */
[----:B------:R-:W-:Y:S01]  /*1b00*/  IADD3.X R25, RZ, R35, RZ, P0, !PT ;  /* 0x00000023ff197210 */ /* 0x000fe200007fe4ff */
[----:B------:R2:W-:Y:S01]  /*1b10*/  LDGSTS.E.BYPASS.128 [R166+0x10000], [R30.64+0x100] ;  /* 0x100001001ea67fae */ /* 0x0005e2000b901c48 */
[----:B----4-:R-:W-:Y:S02]  /*1b20*/  IADD3 R26, P0, R38, 0x200, RZ ;  /* 0x00000200261a7810 */ /* 0x010fe40007f1e0ff */
[----:B------:R-:W-:Y:S01]  /*1b30*/  IADD3.X R27, RZ, R37, RZ, P1, !PT ;  /* 0x00000025ff1b7210 */ /* 0x000fe20000ffe4ff */
        /* <DEDUP_REMOVED lines=16> */
[----:B------:R1:W-:Y:S01]  /*1c40*/  LDGSTS.E.BYPASS.128 [R153+0x10000], [R46.64+0x100] ;  /* 0x100001002e997fae */ /* 0x0003e2000b901c48 */
[----:B--2---:R-:W-:Y:S02]  /*1c50*/  IADD3 R38, P0, R52, 0x200, RZ ;  /* 0x0000020034267810 */ /* 0x004fe40007f1e0ff */
[----:B------:R-:W-:Y:S01]  /*1c60*/  IADD3.X R39, RZ, R51, RZ, P1, !PT ;  /* 0x00000033ff277210 */ /* 0x000fe20000ffe4ff */
[----:B------:R2:W-:Y:S01]  /*1c70*/  LDGSTS.E.BYPASS.128 [R152+0x10000], [R48.64+0x100] ;  /* 0x1000010030987fae */ /* 0x0005e2000b901c48 */
[----:B------:R-:W-:-:S02]  /*1c80*/  IADD3 R132, P1, R54, 0x200, RZ ;  /* 0x0000020036847810 */ /* 0x000fc40007f3e0ff */
[----:B------:R-:W-:Y:S01]  /*1c90*/  IADD3.X R133, RZ, R53, RZ, P0, !PT ;  /* 0x00000035ff857210 */ /* 0x000fe200007fe4ff */
[----:B------:R3:W-:Y:S01]  /*1ca0*/  LDGSTS.E.BYPASS.128 [R151+0x10000], [R50.64+0x100] ;  /* 0x1000010032977fae */ /* 0x0007e2000b901c48 */
[----:B------:R-:W-:Y:S01]  /*1cb0*/  IADD3 R136, P0, R56, 0x200, RZ ;  /* 0x0000020038887810 */ /* 0x000fe20007f1e0ff */
[----:B----4-:R-:W-:Y:S01]  /*1cc0*/  CS2R R44, SRZ ;  /* 0x00000000002c7805 */ /* 0x010fe2000001ff00 */
[----:B------:R-:W-:Y:S01]  /*1cd0*/  IADD3.X R134, RZ, R55, RZ, P1, !PT ;  /* 0x00000037ff867210 */ /* 0x000fe20000ffe4ff */
[----:B------:R4:W-:Y:S01]  /*1ce0*/  LDGSTS.E.BYPASS.128 [R150+0x10000], [R52.64+0x100] ;  /* 0x1000010034967fae */ /* 0x0009e2000b901c48 */
[----:B------:R-:W-:Y:S01]  /*1cf0*/  IADD3 R138, P1, R58, 0x200, RZ ;  /* 0x000002003a8a7810 */ /* 0x000fe20007f3e0ff */
[----:B-1----:R-:W-:Y:S01]  /*1d00*/  CS2R R46, SRZ ;  /* 0x00000000002e7805 */ /* 0x002fe2000001ff00 */
[----:B------:R-:W-:Y:S01]  /*1d10*/  IADD3.X R135, RZ, R57, RZ, P0, !PT ;  /* 0x00000039ff877210 */ /* 0x000fe200007fe4ff */
[----:B------:R4:W-:Y:S01]  /*1d20*/  LDGSTS.E.BYPASS.128 [R149+0x10000], [R54.64+0x100] ;  /* 0x1000010036957fae */ /* 0x0009e2000b901c48 */
[----:B------:R-:W-:Y:S01]  /*1d30*/  IADD3 R140, P0, R60, 0x200, RZ ;  /* 0x000002003c8c7810 */ /* 0x000fe20007f1e0ff */
[----:B--2---:R-:W-:Y:S01]  /*1d40*/  CS2R R48, SRZ ;  /* 0x0000000000307805 */ /* 0x004fe2000001ff00 */
[----:B------:R-:W-:Y:S01]  /*1d50*/  IADD3.X R137, RZ, R59, RZ, P1, !PT ;  /* 0x0000003bff897210 */ /* 0x000fe20000ffe4ff */
[----:B------:R1:W-:Y:S01]  /*1d60*/  LDGSTS.E.BYPASS.128 [R148+0x10000], [R56.64+0x100] ;  /* 0x1000010038947fae */ /* 0x0003e2000b901c48 */
[----:B------:R-:W-:Y:S01]  /*1d70*/  IADD3.X R139, RZ, R61, RZ, P0, !PT ;  /* 0x0000003dff8b7210 */ /* 0x000fe200007fe4ff */
[----:B---3--:R-:W-:-:S02]  /*1d80*/  CS2R R50, SRZ ;  /* 0x0000000000327805 */ /* 0x008fc4000001ff00 */
[----:B------:R2:W-:Y:S04]  /*1d90*/  LDGSTS.E.BYPASS.128 [R147+0x10000], [R58.64+0x100] ;  /* 0x100001003a937fae */ /* 0x0005e8000b901c48 */
[----:B------:R4:W-:Y:S01]  /*1da0*/  LDGSTS.E.BYPASS.128 [R146+0x10000], [R60.64+0x100] ;  /* 0x100001003c927fae */ /* 0x0009e2000b901c48 */
[----:B------:R-:W-:-:S03]  /*1db0*/  UMOV UR8, 0x8000 ;  /* 0x0000800000087882 */ /* 0x000fc60000000000 */
[----:B------:R-:W0:Y:S01]  /*1dc0*/  LDGDEPBAR ;  /* 0x00000000000079af */ /* 0x000e220000000000 */
[----:B-1----:R-:W-:Y:S01]  /*1dd0*/  CS2R R56, SRZ ;  /* 0x0000000000387805 */ /* 0x002fe2000001ff00 */
[----:B--2---:R-:W-:Y:S01]  /*1de0*/  CS2R R58, SRZ ;  /* 0x00000000003a7805 */ /* 0x004fe2000001ff00 */
[----:B------:R-:W-:-:S04]  /*1df0*/  DEPBAR.LE SB0, 0x2 ;  /* 0x000080800000791a */ /* 0x000fc80000000000 */
[----:B----4-:R-:W-:Y:S06]  /*1e00*/  BAR.SYNC 0x0 ;  /* 0x0000000000007b1d */ /* 0x010fec0000000000 */
.L_x_1:
[----:B------:R-:W-:Y:S01]  /*1e10*/  LEA R157, R144, UR8, 0x8 ;  /* 0x00000008909d7c11 */ /* 0x000fe2000f8e40ff */
[----:B------:R-:W-:Y:S01]  /*1e20*/  LDS.128 R40, [R145.X4+UR5] ;  /* 0x0000000591287984 */ /* 0x000fe20008004c00 */
[----:B------:R-:W-:Y:S01]  /*1e30*/  IADD3 R143, R143, 0x1, RZ ;  /* 0x000000018f8f7810 */ /* 0x000fe20007ffe0ff */
[----:B------:R-:W-:Y:S01]  /*1e40*/  ULDC.64 UR10, c[0x0][0x118] ;  /* 0x00004600000a7ab9 */ /* 0x000fe20000000a00 */
[----:B------:R-:W-:Y:S01]  /*1e50*/  IADD3 R155, R155, 0x40, RZ ;  /* 0x000000409b9b7810 */ /* 0x000fe20007ffe0ff */
[----:B------:R-:W1:Y:S01]  /*1e60*/  LDS.128 R60, [R157] ;  /* 0x000000009d3c7984 */ /* 0x000e620000000c00 */
[----:B------:R-:W-:Y:S02]  /*1e70*/  ISETP.GE.AND P1, PT, R143, 0x2, PT ;  /* 0x000000028f00780c */ /* 0x000fe40003f26270 */
[----:B------:R-:W-:Y:S01]  /*1e80*/  ISETP.GE.U32.AND P0, PT, R155, 0x80, PT ;  /* 0x000000809b00780c */ /* 0x000fe20003f06070 */
[----:B------:R-:W2:Y:S04]  /*1e90*/  LDS.128 R52, [R157+0x100] ;  /* 0x000100009d347984 */ /* 0x000ea80000000c00 */
[----:B------:R-:W3:Y:S04]  /*1ea0*/  LDS.128 R116, [R157+0x300] ;  /* 0x000300009d747984 */ /* 0x000ee80000000c00 */
[----:B------:R-:W4:Y:S04]  /*1eb0*/  LDS.128 R96, [R157+0x200] ;  /* 0x000200009d607984 */ /* 0x000f280000000c00 */
[----:B------:R-:W4:Y:S04]  /*1ec0*/  LDS.128 R124, [R145.X4+UR5+0x100] ;  /* 0x00010005917c7984 */ /* 0x000f280008004c00 */
[----:B------:R-:W4:Y:S01]  /*1ed0*/  LDS.128 R76, [R145.X4+UR5+0x200] ;  /* 0x00020005914c7984 */ /* 0x000f220008004c00 */
[C---:B-1----:R-:W-:Y:S01]  /*1ee0*/  FFMA R170, R40.reuse, R60, R128 ;  /* 0x0000003c28aa7223 */ /* 0x042fe20000000080 */
[----:B--2---:R-:W-:-:S03]  /*1ef0*/  FFMA R128, R40, R52, R129 ;  /* 0x0000003428807223 */ /* 0x004fc60000000081 */
[C---:B------:R-:W-:Y:S01]  /*1f00*/  FFMA R161, R41.reuse, R61, R170 ;  /* 0x0000003d29a17223 */ /* 0x040fe200000000aa */
[C---:B---3--:R-:W-:Y:S01]  /*1f10*/  FFMA R172, R40.reuse, R116, R131 ;  /* 0x0000007428ac7223 */ /* 0x048fe20000000083 */
[C---:B------:R-:W-:Y:S01]  /*1f20*/  FFMA R163, R41.reuse, R53, R128 ;  /* 0x0000003529a37223 */ /* 0x040fe20000000080 */
[----:B----4-:R-:W-:Y:S02]  /*1f30*/  FFMA R40, R40, R96, R130 ;  /* 0x0000006028287223 */ /* 0x010fe40000000082 */
[C---:B------:R-:W-:Y:S01]  /*1f40*/  FFMA R159, R41.reuse, R117, R172 ;  /* 0x00000075299f7223 */ /* 0x040fe200000000ac */
[----:B------:R-:W1:Y:S01]  /*1f50*/  LDS.128 R128, [R145.X4+UR5+0x300] ;  /* 0x0003000591807984 */ /* 0x000e620008004c00 */
[C---:B------:R-:W-:Y:S01]  /*1f60*/  FFMA R170, R42.reuse, R54, R163 ;  /* 0x000000362aaa7223 */ /* 0x040fe200000000a3 */
[----:B------:R-:W-:Y:S01]  /*1f70*/  FFMA R41, R41, R97, R40 ;  /* 0x0000006129297223 */ /* 0x000fe20000000028 */
[C---:B------:R-:W-:Y:S01]  /*1f80*/  FFMA R40, R42.reuse, R62, R161 ;  /* 0x0000003e2a287223 */ /* 0x040fe200000000a1 */
[----:B------:R-:W-:Y:S01]  /*1f90*/  FFMA R172, R42, R118, R159 ;  /* 0x000000762aac7223 */ /* 0x000fe2000000009f */
[----:B------:R-:W-:Y:S01]  /*1fa0*/  FFMA R106, R124, R96, R106 ;  /* 0x000000607c6a7223 */ /* 0x000fe2000000006a */
[----:B------:R-:W-:Y:S01]  /*1fb0*/  FFMA R42, R42, R98, R41 ;  /* 0x000000622a2a7223 */ /* 0x000fe20000000029 */
[C---:B------:R-:W-:Y:S01]  /*1fc0*/  FFMA R161, R43.reuse, R63, R40 ;  /* 0x0000003f2ba17223 */ /* 0x040fe20000000028 */
[C---:B------:R-:W-:Y:S01]  /*1fd0*/  FFMA R40, R124.reuse, R116, R107 ;  /* 0x000000747c287223 */ /* 0x040fe2000000006b */
[C---:B------:R-:W-:Y:S01]  /*1fe0*/  FFMA R104, R124.reuse, R60, R104 ;  /* 0x0000003c7c687223 */ /* 0x040fe20000000068 */
[----:B------:R-:W-:Y:S01]  /*1ff0*/  FFMA R124, R124, R52, R105 ;  /* 0x000000347c7c7223 */ /* 0x000fe20000000069 */
[C---:B------:R-:W-:Y:S01]  /*2000*/  FFMA R163, R43.reuse, R119, R172 ;  /* 0x000000772ba37223 */ /* 0x040fe200000000ac */
[C---:B------:R-:W-:Y:S01]  /*2010*/  FFMA R159, R43.reuse, R55, R170 ;  /* 0x000000372b9f7223 */ /* 0x040fe200000000aa */
[----:B------:R-:W-:Y:S01]  /*2020*/  FFMA R165, R43, R99, R42 ;  /* 0x000000632ba57223 */ /* 0x000fe2000000002a */
[C---:B------:R-:W-:Y:S01]  /*2030*/  FFMA R105, R125.reuse, R117, R40 ;  /* 0x000000757d697223 */ /* 0x040fe20000000028 */
[C---:B------:R-:W-:Y:S01]  /*2040*/  FFMA R107, R125.reuse, R97, R106 ;  /* 0x000000617d6b7223 */ /* 0x040fe2000000006a */
[----:B------:R-:W2:Y:S01]  /*2050*/  LDS.128 R40, [R145.X4+UR5+0x1000] ;  /* 0x0010000591287984 */ /* 0x000ea20008004c00 */
[C---:B------:R-:W-:Y:S01]  /*2060*/  FFMA R167, R125.reuse, R61, R104 ;  /* 0x0000003d7da77223 */ /* 0x040fe20000000068 */
[----:B------:R-:W-:Y:S01]  /*2070*/  FFMA R125, R125, R53, R124 ;  /* 0x000000357d7d7223 */ /* 0x000fe2000000007c */
[C---:B------:R-:W-:Y:S01]  /*2080*/  FFMA R94, R76.reuse, R96, R94 ;  /* 0x000000604c5e7223 */ /* 0x040fe2000000005e */
[----:B------:R-:W-:Y:S01]  /*2090*/  FFMA R92, R76, R60, R92 ;  /* 0x0000003c4c5c7223 */ /* 0x000fe2000000005c */
[C---:B------:R-:W-:Y:S01]  /*20a0*/  FFMA R106, R126.reuse, R98, R107 ;  /* 0x000000627e6a7223 */ /* 0x040fe2000000006b */
[C---:B------:R-:W-:Y:S01]  /*20b0*/  FFMA R104, R126.reuse, R54, R125 ;  /* 0x000000367e687223 */ /* 0x040fe2000000007d */
[----:B------:R-:W-:Y:S01]  /*20c0*/  FFMA R124, R126, R118, R105 ;  /* 0x000000767e7c7223 */ /* 0x000fe20000000069 */
[C---:B------:R-:W-:Y:S01]  /*20d0*/  FFMA R169, R77.reuse, R97, R94 ;  /* 0x000000614da97223 */ /* 0x040fe2000000005e */
[----:B------:R-:W-:Y:S01]  /*20e0*/  FFMA R171, R77, R61, R92 ;  /* 0x0000003d4dab7223 */ /* 0x000fe2000000005c */
[----:B------:R-:W-:Y:S01]  /*20f0*/  FFMA R107, R127, R55, R104 ;  /* 0x000000377f6b7223 */ /* 0x000fe20000000068 */
[C---:B------:R-:W-:Y:S01]  /*2100*/  FFMA R104, R76.reuse, R116, R95 ;  /* 0x000000744c687223 */ /* 0x040fe2000000005f */
[----:B------:R-:W-:Y:S01]  /*2110*/  FFMA R76, R76, R52, R93 ;  /* 0x000000344c4c7223 */ /* 0x000fe2000000005d */
[----:B------:R-:W-:Y:S01]  /*2120*/  FFMA R126, R126, R62, R167 ;  /* 0x0000003e7e7e7223 */ /* 0x000fe200000000a7 */
[----:B------:R-:W3:Y:S01]  /*2130*/  LDS.128 R92, [R145.X4+UR5+0x1100] ;  /* 0x00110005915c7984 */ /* 0x000ee20008004c00 */
[C---:B------:R-:W-:Y:S01]  /*2140*/  FFMA R167, R77.reuse, R117, R104 ;  /* 0x000000754da77223 */ /* 0x040fe20000000068 */
[----:B------:R-:W-:Y:S01]  /*2150*/  FFMA R77, R77, R53, R76 ;  /* 0x000000354d4d7223 */ /* 0x000fe2000000004c */
[-C--:B------:R-:W-:Y:S01]  /*2160*/  FFMA R125, R127, R99.reuse, R106 ;  /* 0x000000637f7d7223 */ /* 0x080fe2000000006a */
[C---:B------:R-:W-:Y:S01]  /*2170*/  FFMA R104, R78.reuse, R98, R169 ;  /* 0x000000624e687223 */ /* 0x040fe200000000a9 */
[C---:B------:R-:W-:Y:S01]  /*2180*/  FFMA R106, R78.reuse, R118, R167 ;  /* 0x000000764e6a7223 */ /* 0x040fe200000000a7 */
[C---:B------:R-:W-:Y:S01]  /*2190*/  FFMA R76, R78.reuse, R54, R77 ;  /* 0x000000364e4c7223 */ /* 0x040fe2000000004d */
[----:B------:R-:W-:Y:S01]  /*21a0*/  FFMA R78, R78, R62, R171 ;  /* 0x0000003e4e4e7223 */ /* 0x000fe200000000ab */
[C---:B------:R-:W-:Y:S01]  /*21b0*/  FFMA R169, R79.reuse, R99, R104 ;  /* 0x000000634fa97223 */ /* 0x040fe20000000068 */
[C---:B------:R-:W-:Y:S01]  /*21c0*/  FFMA R167, R79.reuse, R119, R106 ;  /* 0x000000774fa77223 */ /* 0x040fe2000000006a */
[C---:B------:R-:W-:Y:S01]  /*21d0*/  FFMA R171, R79.reuse, R55, R76 ;  /* 0x000000374fab7223 */ /* 0x040fe2000000004c */
[C---:B-1----:R-:W-:Y:S01]  /*21e0*/  FFMA R76, R128.reuse, R116, R59 ;  /* 0x00000074804c7223 */ /* 0x042fe2000000003b */
[C---:B------:R-:W-:Y:S01]  /*21f0*/  FFMA R58, R128.reuse, R96, R58 ;  /* 0x00000060803a7223 */ /* 0x040fe2000000003a */
[C---:B------:R-:W-:Y:S01]  /*2200*/  FFMA R56, R128.reuse, R60, R56 ;  /* 0x0000003c80387223 */ /* 0x040fe20000000038 */
[----:B------:R-:W-:Y:S01]  /*2210*/  FFMA R128, R128, R52, R57 ;  /* 0x0000003480807223 */ /* 0x000fe20000000039 */
[----:B------:R-:W-:Y:S01]  /*2220*/  FFMA R173, R79, R63, R78 ;  /* 0x0000003f4fad7223 */ /* 0x000fe2000000004e */
[C---:B------:R-:W-:Y:S01]  /*2230*/  FFMA R77, R129.reuse, R117, R76 ;  /* 0x00000075814d7223 */ /* 0x040fe2000000004c */
[C---:B------:R-:W-:Y:S01]  /*2240*/  FFMA R79, R129.reuse, R97, R58 ;  /* 0x00000061814f7223 */ /* 0x040fe2000000003a */
[C---:B------:R-:W-:Y:S01]  /*2250*/  FFMA R175, R129.reuse, R61, R56 ;  /* 0x0000003d81af7223 */ /* 0x040fe20000000038 */
[----:B------:R-:W-:Y:S01]  /*2260*/  FFMA R129, R129, R53, R128 ;  /* 0x0000003581817223 */ /* 0x000fe20000000080 */
[----:B------:R-:W1:Y:S01]  /*2270*/  LDS.128 R56, [R145.X4+UR5+0x1200] ;  /* 0x0012000591387984 */ /* 0x000e620008004c00 */
[C---:B------:R-:W-:Y:S01]  /*2280*/  FFMA R78, R130.reuse, R98, R79 ;  /* 0x00000062824e7223 */ /* 0x040fe2000000004f */
[C---:B------:R-:W-:Y:S01]  /*2290*/  FFMA R104, R130.reuse, R118, R77 ;  /* 0x0000007682687223 */ /* 0x040fe2000000004d */
[C---:B------:R-:W-:Y:S01]  /*22a0*/  FFMA R76, R130.reuse, R54, R129 ;  /* 0x00000036824c7223 */ /* 0x040fe20000000081 */
[----:B------:R-:W-:Y:S01]  /*22b0*/  FFMA R130, R130, R62, R175 ;  /* 0x0000003e82827223 */ /* 0x000fe200000000af */
[C---:B------:R-:W-:Y:S01]  /*22c0*/  FFMA R177, R131.reuse, R99, R78 ;  /* 0x0000006383b17223 */ /* 0x040fe2000000004e */
[C---:B--2---:R-:W-:Y:S01]  /*22d0*/  FFMA R90, R40.reuse, R96, R90 ;  /* 0x00000060285a7223 */ /* 0x044fe2000000005a */
[----:B------:R-:W-:Y:S01]  /*22e0*/  FFMA R129, R131, R55, R76 ;  /* 0x0000003783817223 */ /* 0x000fe2000000004c */
[C---:B------:R-:W-:Y:S01]  /*22f0*/  FFMA R76, R40.reuse, R116, R91 ;  /* 0x00000074284c7223 */ /* 0x040fe2000000005b */
[C---:B------:R-:W-:Y:S01]  /*2300*/  FFMA R88, R40.reuse, R60, R88 ;  /* 0x0000003c28587223 */ /* 0x040fe20000000058 */
[----:B------:R-:W-:Y:S01]  /*2310*/  FFMA R40, R40, R52, R89 ;  /* 0x0000003428287223 */ /* 0x000fe20000000059 */
[C---:B------:R-:W-:Y:S01]  /*2320*/  FFMA R91, R41.reuse, R97, R90 ;  /* 0x00000061295b7223 */ /* 0x040fe2000000005a */
[C---:B------:R-:W-:Y:S01]  /*2330*/  FFMA R89, R41.reuse, R117, R76 ;  /* 0x0000007529597223 */ /* 0x040fe2000000004c */
[C---:B------:R-:W-:Y:S01]  /*2340*/  FFMA R179, R41.reuse, R61, R88 ;  /* 0x0000003d29b37223 */ /* 0x040fe20000000058 */
[----:B------:R-:W-:Y:S01]  /*2350*/  FFMA R41, R41, R53, R40 ;  /* 0x0000003529297223 */ /* 0x000fe20000000028 */
[----:B------:R-:W2:Y:S01]  /*2360*/  LDS.128 R76, [R145.X4+UR5+0x1300] ;  /* 0x00130005914c7984 */ /* 0x000ea20008004c00 */
[C---:B------:R-:W-:Y:S01]  /*2370*/  FFMA R88, R42.reuse, R98, R91 ;  /* 0x000000622a587223 */ /* 0x040fe2000000005b */
[C---:B------:R-:W-:Y:S01]  /*2380*/  FFMA R90, R42.reuse, R118, R89 ;  /* 0x000000762a5a7223 */ /* 0x040fe20000000059 */
[C---:B------:R-:W-:Y:S01]  /*2390*/  FFMA R40, R42.reuse, R54, R41 ;  /* 0x000000362a287223 */ /* 0x040fe20000000029 */
[----:B------:R-:W-:Y:S01]  /*23a0*/  FFMA R42, R42, R62, R179 ;  /* 0x0000003e2a2a7223 */ /* 0x000fe200000000b3 */
[C---:B---3--:R-:W-:Y:S01]  /*23b0*/  FFMA R102, R92.reuse, R96, R102 ;  /* 0x000000605c667223 */ /* 0x048fe20000000066 */
        /* <DEDUP_REMOVED lines=9> */
[----:B------:R-:W3:Y:S01]  /*2450*/  LDS.128 R40, [R145.X4+UR5+0x2000] ;  /* 0x0020000591287984 */ /* 0x000ee20008004c00 */
[C---:B------:R-:W-:Y:S01]  /*2460*/  FFMA R101, R93.reuse, R61, R100 ;  /* 0x0000003d5d657223 */ /* 0x040fe20000000064 */
[----:B------:R-:W-:Y:S01]  /*2470*/  FFMA R93, R93, R53, R92 ;  /* 0x000000355d5d7223 */ /* 0x000fe2000000005c */
[C---:B------:R-:W-:Y:S01]  /*2480*/  FFMA R90, R94.reuse, R98, R91 ;  /* 0x000000625e5a7223 */ /* 0x040fe2000000005b */
[C---:B------:R-:W-:Y:S01]  /*2490*/  FFMA R92, R94.reuse, R118, R89 ;  /* 0x000000765e5c7223 */ /* 0x040fe20000000059 */
[----:B------:R-:W-:Y:S01]  /*24a0*/  FFMA R105, R127, R119, R124 ;  /* 0x000000777f697223 */ /* 0x000fe2000000007c */
[C---:B------:R-:W-:Y:S01]  /*24b0*/  FFMA R88, R94.reuse, R54, R93 ;  /* 0x000000365e587223 */ /* 0x040fe2000000005d */
[C---:B------:R-:W-:Y:S01]  /*24c0*/  FFMA R93, R95.reuse, R99, R90 ;  /* 0x000000635f5d7223 */ /* 0x040fe2000000005a */
[----:B------:R-:W-:Y:S01]  /*24d0*/  FFMA R94, R94, R62, R101 ;  /* 0x0000003e5e5e7223 */ /* 0x000fe20000000065 */
[C---:B------:R-:W-:Y:S01]  /*24e0*/  FFMA R101, R95.reuse, R119, R92 ;  /* 0x000000775f657223 */ /* 0x040fe2000000005c */
[----:B------:R-:W-:Y:S01]  /*24f0*/  FFMA R103, R95, R55, R88 ;  /* 0x000000375f677223 */ /* 0x000fe20000000058 */
[C---:B-1----:R-:W-:Y:S01]  /*2500*/  FFMA R88, R56.reuse, R116, R115 ;  /* 0x0000007438587223 */ /* 0x042fe20000000073 */
[C---:B------:R-:W-:Y:S01]  /*2510*/  FFMA R114, R56.reuse, R96, R114 ;  /* 0x0000006038727223 */ /* 0x040fe20000000072 */
[C---:B------:R-:W-:Y:S01]  /*2520*/  FFMA R112, R56.reuse, R60, R112 ;  /* 0x0000003c38707223 */ /* 0x040fe20000000070 */
[----:B------:R-:W-:Y:S01]  /*2530*/  FFMA R56, R56, R52, R113 ;  /* 0x0000003438387223 */ /* 0x000fe20000000071 */
[C---:B------:R-:W-:Y:S01]  /*2540*/  FFMA R113, R57.reuse, R117, R88 ;  /* 0x0000007539717223 */ /* 0x040fe20000000058 */
[C---:B------:R-:W-:Y:S01]  /*2550*/  FFMA R115, R57.reuse, R97, R114 ;  /* 0x0000006139737223 */ /* 0x040fe20000000072 */
[C---:B------:R-:W-:Y:S01]  /*2560*/  FFMA R187, R57.reuse, R61, R112 ;  /* 0x0000003d39bb7223 */ /* 0x040fe20000000070 */
[----:B------:R-:W-:Y:S01]  /*2570*/  FFMA R57, R57, R53, R56 ;  /* 0x0000003539397223 */ /* 0x000fe20000000038 */
[----:B------:R-:W1:Y:S01]  /*2580*/  LDS.128 R88, [R145.X4+UR5+0x2100] ;  /* 0x0021000591587984 */ /* 0x000e620008004c00 */
[----:B------:R-:W-:Y:S01]  /*2590*/  FFMA R95, R95, R63, R94 ;  /* 0x0000003f5f5f7223 */ /* 0x000fe2000000005e */
[C---:B------:R-:W-:Y:S01]  /*25a0*/  FFMA R92, R58.reuse, R98, R115 ;  /* 0x000000623a5c7223 */ /* 0x040fe20000000073 */
[C---:B------:R-:W-:Y:S01]  /*25b0*/  FFMA R56, R58.reuse, R54, R57 ;  /* 0x000000363a387223 */ /* 0x040fe20000000039 */
[C---:B------:R-:W-:Y:S01]  /*25c0*/  FFMA R94, R58.reuse, R118, R113 ;  /* 0x000000763a5e7223 */ /* 0x040fe20000000071 */
[----:B------:R-:W-:Y:S01]  /*25d0*/  FFMA R58, R58, R62, R187 ;  /* 0x0000003e3a3a7223 */ /* 0x000fe200000000bb */
[C---:B--2---:R-:W-:Y:S01]  /*25e0*/  FFMA R82, R76.reuse, R96, R82 ;  /* 0x000000604c527223 */ /* 0x044fe20000000052 */
        /* <DEDUP_REMOVED lines=14> */
[----:B---3--:R-:W-:Y:S01]  /*26d0*/  FFMA R70, R40, R96, R70 ;  /* 0x0000006028467223 */ /* 0x008fe20000000046 */
[C---:B------:R-:W-:Y:S01]  /*26e0*/  FFMA R76, R78.reuse, R54, R77 ;  /* 0x000000364e4c7223 */ /* 0x040fe2000000004d */
[----:B------:R-:W-:Y:S01]  /*26f0*/  FFMA R78, R78, R62, R191 ;  /* 0x0000003e4e4e7223 */ /* 0x000fe200000000bf */
[C---:B------:R-:W-:Y:S01]  /*2700*/  FFMA R68, R40.reuse, R60, R68 ;  /* 0x0000003c28447223 */ /* 0x040fe20000000044 */
[C---:B------:R-:W-:Y:S01]  /*2710*/  FFMA R191, R79.reuse, R99, R80 ;  /* 0x000000634fbf7223 */ /* 0x040fe20000000050 */
[C---:B------:R-:W-:Y:S01]  /*2720*/  FFMA R195, R79.reuse, R55, R76 ;  /* 0x000000374fc37223 */ /* 0x040fe2000000004c */
[C---:B------:R-:W-:Y:S01]  /*2730*/  FFMA R76, R40.reuse, R116, R71 ;  /* 0x00000074284c7223 */ /* 0x040fe20000000047 */
[C---:B------:R-:W-:Y:S01]  /*2740*/  FFMA R193, R79.reuse, R119, R82 ;  /* 0x000000774fc17223 */ /* 0x040fe20000000052 */
[----:B------:R-:W-:Y:S01]  /*2750*/  FFMA R197, R79, R63, R78 ;  /* 0x0000003f4fc57223 */ /* 0x000fe2000000004e */
[----:B------:R-:W-:Y:S01]  /*2760*/  FFMA R40, R40, R52, R69 ;  /* 0x0000003428287223 */ /* 0x000fe20000000045 */
[C---:B------:R-:W-:Y:S01]  /*2770*/  FFMA R79, R41.reuse, R97, R70 ;  /* 0x00000061294f7223 */ /* 0x040fe20000000046 */
[C---:B------:R-:W-:Y:S01]  /*2780*/  FFMA R81, R41.reuse, R61, R68 ;  /* 0x0000003d29517223 */ /* 0x040fe20000000044 */
[C---:B------:R-:W-:Y:S01]  /*2790*/  FFMA R77, R41.reuse, R117, R76 ;  /* 0x00000075294d7223 */ /* 0x040fe2000000004c */
[----:B------:R-:W3:Y:S01]  /*27a0*/  LDS.128 R68, [R145.X4+UR5+0x2300] ;  /* 0x0023000591447984 */ /* 0x000ee20008004c00 */
        /* <DEDUP_REMOVED lines=17> */
[----:B------:R-:W-:Y:S01]  /*28c0*/  FFMA R89, R89, R53, R88 ;  /* 0x0000003559597223 */ /* 0x000fe20000000058 */
[----:B------:R-:W1:Y:S01]  /*28d0*/  LDS.128 R40, [R145.X4+UR5+0x3000] ;  /* 0x0030000591287984 */ /* 0x000e620008004c00 */
[C---:B------:R-:W-:Y:S01]  /*28e0*/  FFMA R78, R90.reuse, R98, R79 ;  /* 0x000000625a4e7223 */ /* 0x040fe2000000004f */
[C---:B------:R-:W-:Y:S01]  /*28f0*/  FFMA R80, R90.reuse, R118, R77 ;  /* 0x000000765a507223 */ /* 0x040fe2000000004d */
[----:B------:R-:W-:Y:S01]  /*2900*/  FFMA R76, R90, R54, R89 ;  /* 0x000000365a4c7223 */ /* 0x000fe20000000059 */
[C---:B--2---:R-:W-:Y:S01]  /*2910*/  FFMA R86, R56.reuse, R96, R86 ;  /* 0x0000006038567223 */ /* 0x044fe20000000056 */
[----:B------:R-:W-:Y:S01]  /*2920*/  FFMA R84, R56, R60, R84 ;  /* 0x0000003c38547223 */ /* 0x000fe20000000054 */
[----:B------:R-:W-:Y:S01]  /*2930*/  FFMA R90, R90, R62, R81 ;  /* 0x0000003e5a5a7223 */ /* 0x000fe20000000051 */
[----:B------:R-:W-:Y:S01]  /*2940*/  FFMA R111, R91, R55, R76 ;  /* 0x000000375b6f7223 */ /* 0x000fe2000000004c */
[C---:B------:R-:W-:Y:S01]  /*2950*/  FFMA R76, R56.reuse, R116, R87 ;  /* 0x00000074384c7223 */ /* 0x040fe20000000057 */
[----:B------:R-:W-:Y:S01]  /*2960*/  FFMA R56, R56, R52, R85 ;  /* 0x0000003438387223 */ /* 0x000fe20000000055 */
[C---:B------:R-:W-:Y:S01]  /*2970*/  FFMA R83, R57.reuse, R97, R86 ;  /* 0x0000006139537223 */ /* 0x040fe20000000056 */
[C---:B------:R-:W-:Y:S01]  /*2980*/  FFMA R85, R57.reuse, R61, R84 ;  /* 0x0000003d39557223 */ /* 0x040fe20000000054 */
[----:B------:R-:W-:Y:S01]  /*2990*/  FFMA R81, R57, R117, R76 ;  /* 0x0000007539517223 */ /* 0x000fe2000000004c */
[----:B------:R-:W-:Y:S01]  /*29a0*/  FFMA R89, R91, R99, R78 ;  /* 0x000000635b597223 */ /* 0x000fe2000000004e */
[----:B------:R-:W-:Y:S01]  /*29b0*/  FFMA R57, R57, R53, R56 ;  /* 0x0000003539397223 */ /* 0x000fe20000000038 */
[----:B------:R-:W2:Y:S01]  /*29c0*/  LDS.128 R76, [R145.X4+UR5+0x3100] ;  /* 0x00310005914c7984 */ /* 0x000ea20008004c00 */
[----:B------:R-:W-:Y:S01]  /*29d0*/  FFMA R109, R91, R119, R80 ;  /* 0x000000775b6d7223 */ /* 0x000fe20000000050 */
        /* <DEDUP_REMOVED lines=8> */
[C---:B------:R-:W-:Y:S01]  /*2a60*/  FFMA R58, R68.reuse, R116, R123 ;  /* 0x00000074443a7223 */ /* 0x040fe2000000007b */
[----:B------:R-:W-:Y:S01]  /*2a70*/  FFMA R211, R59, R119, R82 ;  /* 0x000000773bd37223 */ /* 0x000fe20000000052 */
[C---:B------:R-:W-:Y:S01]  /*2a80*/  FFMA R56, R68.reuse, R52, R121 ;  /* 0x0000003444387223 */ /* 0x040fe20000000079 */
[----:B------:R-:W-:Y:S01]  /*2a90*/  FFMA R68, R68, R60, R120 ;  /* 0x0000003c44447223 */ /* 0x000fe20000000078 */
[C---:B------:R-:W-:Y:S01]  /*2aa0*/  FFMA R59, R69.reuse, R117, R58 ;  /* 0x00000075453b7223 */ /* 0x040fe2000000003a */
[C---:B------:R-:W-:Y:S01]  /*2ab0*/  FFMA R57, R69.reuse, R97, R122 ;  /* 0x0000006145397223 */ /* 0x040fe2000000007a */
[C---:B------:R-:W-:Y:S01]  /*2ac0*/  FFMA R81, R69.reuse, R53, R56 ;  /* 0x0000003545517223 */ /* 0x040fe20000000038 */
[----:B------:R-:W-:Y:S01]  /*2ad0*/  FFMA R69, R69, R61, R68 ;  /* 0x0000003d45457223 */ /* 0x000fe20000000044 */
[C---:B------:R-:W-:Y:S01]  /*2ae0*/  FFMA R80, R70.reuse, R118, R59 ;  /* 0x0000007646507223 */ /* 0x040fe2000000003b */
[C---:B------:R-:W-:Y:S01]  /*2af0*/  FFMA R82, R70.reuse, R98, R57 ;  /* 0x0000006246527223 */ /* 0x040fe20000000039 */
[C---:B------:R-:W-:Y:S01]  /*2b00*/  FFMA R68, R70.reuse, R54, R81 ;  /* 0x0000003646447223 */ /* 0x040fe20000000051 */
[----:B------:R-:W3:Y:S01]  /*2b10*/  LDS.128 R56, [R145.X4+UR5+0x3200] ;  /* 0x0032000591387984 */ /* 0x000ee20008004c00 */
[----:B------:R-:W-:Y:S01]  /*2b20*/  FFMA R70, R70, R62, R69 ;  /* 0x0000003e46467223 */ /* 0x000fe20000000045 */
[----:B------:R-:W-:Y:S01]  /*2b30*/  FFMA R91, R91, R63, R90 ;  /* 0x0000003f5b5b7223 */ /* 0x000fe2000000005a */
[C---:B------:R-:W-:Y:S01]  /*2b40*/  FFMA R225, R71.reuse, R55, R68 ;  /* 0x0000003747e17223 */ /* 0x040fe20000000044 */
[C---:B-1----:R-:W-:Y:S01]  /*2b50*/  FFMA R68, R40.reuse, R52, R49 ;  /* 0x0000003428447223 */ /* 0x042fe20000000031 */
        /* <DEDUP_REMOVED lines=13> */
[C---:B------:R-:W-:Y:S01]  /*2c30*/  FFMA R233, R43.reuse, R55, R40 ;  /* 0x000000372be97223 */ /* 0x040fe20000000028 */
[C---:B--2---:R-:W-:Y:S01]  /*2c40*/  FFMA R40, R76.reuse, R52, R45 ;  /* 0x000000344c287223 */ /* 0x044fe2000000002d */
        /* <DEDUP_REMOVED lines=13> */
[C---:B------:R-:W-:Y:S01]  /*2d20*/  FFMA R88, R78.reuse, R62, R45 ;  /* 0x0000003e4e587223 */ /* 0x040fe2000000002d */
[C---:B------:R-:W-:Y:S01]  /*2d30*/  FFMA R90, R78.reuse, R118, R41 ;  /* 0x000000764e5a7223 */ /* 0x040fe20000000029 */
[----:B------:R-:W-:Y:S01]  /*2d40*/  LDS.128 R44, [R157+0x10] ;  /* 0x000010009d2c7984 */ /* 0x000fe20000000c00 */
[C---:B------:R-:W-:Y:S01]  /*2d50*/  FFMA R241, R79.reuse, R55, R76 ;  /* 0x000000374ff17223 */ /* 0x040fe2000000004c */
[----:B------:R-:W-:Y:S01]  /*2d60*/  FFMA R78, R78, R98, R77 ;  /* 0x000000624e4e7223 */ /* 0x000fe2000000004d */
[C---:B------:R-:W-:Y:S01]  /*2d70*/  FFMA R239, R79.reuse, R119, R90 ;  /* 0x000000774fef7223 */ /* 0x040fe2000000005a */
[----:B------:R-:W2:Y:S01]  /*2d80*/  LDS.128 R40, [R145.X4+UR5+0x10] ;  /* 0x0000100591287984 */ /* 0x000ea20008004c00 */
[C---:B---3--:R-:W-:Y:S01]  /*2d90*/  FFMA R76, R56.reuse, R96, R66 ;  /* 0x00000060384c7223 */ /* 0x048fe20000000042 */
[C---:B------:R-:W-:Y:S01]  /*2da0*/  FFMA R66, R56.reuse, R52, R65 ;  /* 0x0000003438427223 */ /* 0x040fe20000000041 */
[----:B------:R-:W-:Y:S01]  /*2db0*/  FFMA R235, R79, R99, R78 ;  /* 0x000000634feb7223 */ /* 0x000fe2000000004e */
[----:B------:R-:W3:Y:S01]  /*2dc0*/  LDS.128 R80, [R157+0x110] ;  /* 0x000110009d507984 */ /* 0x000ee20000000c00 */
[C---:B------:R-:W-:Y:S01]  /*2dd0*/  FFMA R78, R56.reuse, R116, R67 ;  /* 0x00000074384e7223 */ /* 0x040fe20000000043 */
[----:B------:R-:W-:Y:S01]  /*2de0*/  FFMA R56, R56, R60, R64 ;  /* 0x0000003c38387223 */ /* 0x000fe20000000040 */
[----:B------:R-:W-:Y:S01]  /*2df0*/  FFMA R121, R57, R53, R66 ;  /* 0x0000003539797223 */ /* 0x000fe20000000042 */
[----:B------:R-:W4:Y:S01]  /*2e00*/  LDS.128 R68, [R157+0x310] ;  /* 0x000310009d447984 */ /* 0x000f220000000c00 */
[----:B------:R-:W-:Y:S01]  /*2e10*/  FFMA R237, R79, R63, R88 ;  /* 0x0000003f4fed7223 */ /* 0x000fe20000000058 */
[C---:B------:R-:W-:Y:S01]  /*2e20*/  FFMA R77, R57.reuse, R97, R76 ;  /* 0x00000061394d7223 */ /* 0x040fe2000000004c */
[C---:B------:R-:W-:Y:S01]  /*2e30*/  FFMA R79, R57.reuse, R117, R78 ;  /* 0x00000075394f7223 */ /* 0x040fe2000000004e */
[----:B------:R-:W4:Y:S01]  /*2e40*/  LDS.128 R84, [R157+0x210] ;  /* 0x000210009d547984 */ /* 0x000f220000000c00 */
[----:B------:R-:W-:Y:S01]  /*2e50*/  FFMA R57, R57, R61, R56 ;  /* 0x0000003d39397223 */ /* 0x000fe20000000038 */
[C---:B------:R-:W-:Y:S01]  /*2e60*/  FFMA R78, R58.reuse, R98, R77 ;  /* 0x000000623a4e7223 */ /* 0x040fe2000000004d */
[C---:B------:R-:W-:Y:S01]  /*2e70*/  FFMA R76, R58.reuse, R118, R79 ;  /* 0x000000763a4c7223 */ /* 0x040fe2000000004f */
[----:B------:R-:W4:Y:S01]  /*2e80*/  LDS.128 R64, [R145.X4+UR5+0x110] ;  /* 0x0001100591407984 */ /* 0x000f220008004c00 */
        /* <DEDUP_REMOVED lines=23> */
[C---:B--2---:R-:W-:Y:S01]  /*3000*/  FFMA R50, R40.reuse, R44, R161 ;  /* 0x0000002c28327223 */ /* 0x044fe200000000a1 */
[-C--:B------:R-:W-:Y:S01]  /*3010*/  FFMA R127, R127, R63.reuse, R126 ;  /* 0x0000003f7f7f7223 */ /* 0x080fe2000000007e */
[----:B------:R-:W-:Y:S01]  /*3020*/  FFMA R131, R131, R63, R130 ;  /* 0x0000003f83837223 */ /* 0x000fe20000000082 */
[----:B------:R-:W-:Y:S01]  /*3030*/  LDS.128 R76, [R145.X4+UR5+0x3110] ;  /* 0x00311005914c7984 */ /* 0x000fe20008004c00 */
[----:B---3--:R-:W-:Y:S01]  /*3040*/  FFMA R48, R40, R80, R159 ;  /* 0x0000005028307223 */ /* 0x008fe2000000009f */
[----:B------:R-:W-:-:S02]  /*3050*/  FFMA R55, R41, R45, R50 ;  /* 0x0000002d29377223 */ /* 0x000fc40000000032 */
[----:B------:R-:W-:Y:S01]  /*3060*/  LDS.128 R72, [R145.X4+UR5+0x3310] ;  /* 0x0033100591487984 */ /* 0x000fe20008004c00 */
[C---:B----4-:R-:W-:Y:S01]  /*3070*/  FFMA R52, R40.reuse, R68, R163 ;  /* 0x0000004428347223 */ /* 0x050fe200000000a3 */
[C---:B------:R-:W-:Y:S02]  /*3080*/  FFMA R61, R41.reuse, R81, R48 ;  /* 0x00000051293d7223 */ /* 0x040fe40000000030 */
[----:B------:R-:W2:Y:S01]  /*3090*/  LDS.128 R48, [R145.X4+UR5+0x310] ;  /* 0x0003100591307984 */ /* 0x000ea20008004c00 */
[----:B------:R-:W-:Y:S01]  /*30a0*/  FFMA R40, R40, R84, R165 ;  /* 0x0000005428287223 */ /* 0x000fe200000000a5 */
[C---:B------:R-:W-:Y:S01]  /*30b0*/  FFMA R53, R41.reuse, R69, R52 ;  /* 0x0000004529357223 */ /* 0x040fe20000000034 */
[C---:B------:R-:W-:Y:S02]  /*30c0*/  FFMA R52, R42.reuse, R82, R61 ;  /* 0x000000522a347223 */ /* 0x040fe4000000003d */
        /* <DEDUP_REMOVED lines=16> */
[----:B------:R-:W3:Y:S01]  /*31d0*/  LDS.128 R40, [R145.X4+UR5+0x1010] ;  /* 0x0010100591287984 */ /* 0x000ee20008004c00 */
[C---:B------:R-:W-:Y:S01]  /*31e0*/  FFMA R54, R66.reuse, R86, R55 ;  /* 0x0000005642367223 */ /* 0x040fe20000000037 */
[C---:B------:R-:W-:Y:S01]  /*31f0*/  FFMA R60, R66.reuse, R70, R53 ;  /* 0x00000046423c7223 */ /* 0x040fe20000000035 */
[C---:B------:R-:W-:Y:S01]  /*3200*/  FFMA R52, R66.reuse, R82, R65 ;  /* 0x0000005242347223 */ /* 0x040fe20000000041 */
[----:B------:R-:W-:Y:S01]  /*3210*/  FFMA R66, R66, R46, R61 ;  /* 0x0000002e42427223 */ /* 0x000fe2000000003d */
[C---:B------:R-:W-:Y:S01]  /*3220*/  FFMA R107, R67.reuse, R87, R54 ;  /* 0x00000057436b7223 */ /* 0x040fe20000000036 */
        /* <DEDUP_REMOVED lines=50> */
[C---:B-1----:R-:W-:Y:S01]  /*3550*/  FFMA R60, R52.reuse, R84, R93 ;  /* 0x00000054343c7223 */ /* 0x042fe2000000005d */
        /* <DEDUP_REMOVED lines=33> */
[C---:B---3--:R-:W-:Y:S01]  /*3770*/  FFMA R60, R48.reuse, R84, R191 ;  /* 0x00000054303c7223 */ /* 0x048fe200000000bf */
[C---:B------:R-:W-:Y:S01]  /*3780*/  FFMA R115, R59.reuse, R83, R56 ;  /* 0x000000533b737223 */ /* 0x040fe20000000038 */
        /* <DEDUP_REMOVED lines=8> */
[----:B------:R-:W-:Y:S01]  /*3810*/  FFMA R187, R59, R71, R62 ;  /* 0x000000473bbb7223 */ /* 0x000fe2000000003e */
[C---:B------:R-:W-:Y:S01]  /*3820*/  FFMA R60, R50.reuse, R86, R63 ;  /* 0x00000056323c7223 */ /* 0x040fe2000000003f */
[----:B------:R-:W3:Y:S01]  /*3830*/  LDS.128 R56, [R145.X4+UR5+0x2210] ;  /* 0x0022100591387984 */ /* 0x000ee20008004c00 */
        /* <DEDUP_REMOVED lines=16> */
[----:B------:R-:W1:Y:S01]  /*3940*/  LDS.128 R48, [R145.X4+UR5+0x2310] ;  /* 0x0023100591307984 */ /* 0x000e620008004c00 */
        /* <DEDUP_REMOVED lines=14> */
[----:B------:R-:W2:Y:S01]  /*3a30*/  LDS.128 R40, [R145.X4+UR5+0x3010] ;  /* 0x0030100591287984 */ /* 0x000ea20008004c00 */
[----:B------:R-:W-:Y:S01]  /*3a40*/  FFMA R53, R53, R81, R52 ;  /* 0x0000005135357223 */ /* 0x000fe20000000034 */
[C---:B------:R-:W-:Y:S01]  /*3a50*/  FFMA R62, R54.reuse, R70, R61 ;  /* 0x00000046363e7223 */ /* 0x040fe2000000003d */
[C---:B------:R-:W-:Y:S01]  /*3a60*/  FFMA R60, R54.reuse, R86, R63 ;  /* 0x00000056363c7223 */ /* 0x040fe2000000003f */
[----:B------:R-:W-:Y:S01]  /*3a70*/  FFMA R127, R67, R47, R66 ;  /* 0x0000002f437f7223 */ /* 0x000fe20000000042 */
[C---:B------:R-:W-:Y:S01]  /*3a80*/  FFMA R52, R54.reuse, R82, R53 ;  /* 0x0000005236347223 */ /* 0x040fe20000000035 */
[----:B------:R-:W-:Y:S01]  /*3a90*/  FFMA R54, R54, R46, R65 ;  /* 0x0000002e36367223 */ /* 0x000fe20000000041 */
[C---:B------:R-:W-:Y:S01]  /*3aa0*/  FFMA R89, R55.reuse, R87, R60 ;  /* 0x0000005737597223 */ /* 0x040fe2000000003c */
[C---:B---3--:R-:W-:Y:S01]  /*3ab0*/  FFMA R60, R56.reuse, R84, R207 ;  /* 0x00000054383c7223 */ /* 0x048fe200000000cf */
        /* <DEDUP_REMOVED lines=12> */
[----:B------:R-:W3:Y:S01]  /*3b80*/  LDS.128 R64, [R145.X4+UR5+0x3210] ;  /* 0x0032100591407984 */ /* 0x000ee20008004c00 */
[----:B------:R-:W-:Y:S01]  /*3b90*/  FFMA R52, R58, R82, R57 ;  /* 0x000000523a347223 */ /* 0x000fe20000000039 */
[C---:B------:R-:W-:Y:S01]  /*3ba0*/  FFMA R207, R59.reuse, R71, R56 ;  /* 0x000000473bcf7223 */ /* 0x040fe20000000038 */
        /* <DEDUP_REMOVED lines=16> */
[C---:B--2---:R-:W-:Y:S01]  /*3cb0*/  FFMA R48, R40.reuse, R80, R233 ;  /* 0x0000005028307223 */ /* 0x044fe200000000e9 */
        /* <DEDUP_REMOVED lines=29> */
[----:B------:R-:W-:Y:S01]  /*3e90*/  LDS.128 R60, [R145.X4+UR5+0x20] ;  /* 0x00002005913c7984 */ /* 0x000fe20008004c00 */
[----:B------:R-:W-:Y:S01]  /*3ea0*/  FFMA R215, R59, R47, R58 ;  /* 0x0000002f3bd77223 */ /* 0x000fe2000000003a */
[----:B------:R-:W-:Y:S01]  /*3eb0*/  FFMA R78, R78, R86, R77 ;  /* 0x000000564e4e7223 */ /* 0x000fe2000000004d */
[C---:B------:R-:W-:Y:S01]  /*3ec0*/  FFMA R241, R79.reuse, R83, R76 ;  /* 0x000000534ff17223 */ /* 0x040fe2000000004c */
[----:B------:R-:W1:Y:S01]  /*3ed0*/  LDS.128 R40, [R157+0x20] ;  /* 0x000020009d287984 */ /* 0x000e620000000c00 */
[C---:B---3--:R-:W-:Y:S01]  /*3ee0*/  FFMA R76, R64.reuse, R80, R217 ;  /* 0x00000050404c7223 */ /* 0x048fe200000000d9 */
[C---:B------:R-:W-:Y:S01]  /*3ef0*/  FFMA R237, R79.reuse, R87, R78 ;  /* 0x000000574fed7223 */ /* 0x040fe2000000004e */
[C---:B------:R-:W-:Y:S01]  /*3f00*/  FFMA R78, R64.reuse, R84, R123 ;  /* 0x00000054404e7223 */ /* 0x040fe2000000007b */
[----:B------:R-:W2:Y:S01]  /*3f10*/  LDS.128 R48, [R157+0x120] ;  /* 0x000120009d307984 */ /* 0x000ea20000000c00 */
[C---:B------:R-:W-:Y:S01]  /*3f20*/  FFMA R235, R79.reuse, R47, R88 ;  /* 0x0000002f4feb7223 */ /* 0x040fe20000000058 */
[C---:B------:R-:W-:Y:S01]  /*3f30*/  FFMA R88, R64.reuse, R68, R121 ;  /* 0x0000004440587223 */ /* 0x040fe20000000079 */
[----:B------:R-:W-:Y:S01]  /*3f40*/  FFMA R64, R64, R44, R213 ;  /* 0x0000002c40407223 */ /* 0x000fe200000000d5 */
[----:B------:R-:W3:Y:S01]  /*3f50*/  LDS.128 R52, [R157+0x320] ;  /* 0x000320009d347984 */ /* 0x000ee20000000c00 */
[----:B------:R-:W-:Y:S01]  /*3f60*/  FFMA R239, R79, R71, R90 ;  /* 0x000000474fef7223 */ /* 0x000fe2000000005a */
[C---:B------:R-:W-:Y:S01]  /*3f70*/  FFMA R121, R65.reuse, R85, R78 ;  /* 0x0000005541797223 */ /* 0x040fe2000000004e */
[C---:B------:R-:W-:Y:S01]  /*3f80*/  FFMA R213, R65.reuse, R81, R76 ;  /* 0x0000005141d57223 */ /* 0x040fe2000000004c */
[----:B------:R-:W4:Y:S01]  /*3f90*/  LDS.128 R56, [R157+0x220] ;  /* 0x000220009d387984 */ /* 0x000f220000000c00 */
[C---:B------:R-:W-:Y:S01]  /*3fa0*/  FFMA R123, R65.reuse, R69, R88 ;  /* 0x00000045417b7223 */ /* 0x040fe20000000058 */
[----:B------:R-:W-:Y:S01]  /*3fb0*/  FFMA R65, R65, R45, R64 ;  /* 0x0000002d41417223 */ /* 0x000fe20000000040 */
[C---:B------:R-:W-:Y:S01]  /*3fc0*/  FFMA R90, R66.reuse, R86, R121 ;  /* 0x00000056425a7223 */ /* 0x040fe20000000079 */
[----:B------:R-:W4:Y:S01]  /*3fd0*/  LDS.128 R76, [R145.X4+UR5+0x120] ;  /* 0x00012005914c7984 */ /* 0x000f220008004c00 */
[C---:B------:R-:W-:Y:S01]  /*3fe0*/  FFMA R88, R66.reuse, R70, R123 ;  /* 0x0000004642587223 */ /* 0x040fe2000000007b */
[C---:B------:R-:W-:Y:S01]  /*3ff0*/  FFMA R64, R66.reuse, R46, R65 ;  /* 0x0000002e42407223 */ /* 0x040fe20000000041 */
[----:B------:R-:W-:Y:S01]  /*4000*/  FFMA R66, R66, R82, R213 ;  /* 0x0000005242427223 */ /* 0x000fe200000000d5 */
[C---:B------:R-:W-:Y:S01]  /*4010*/  FFMA R44, R72.reuse, R44, R97 ;  /* 0x0000002c482c7223 */ /* 0x040fe20000000061 */
[C---:B------:R-:W-:Y:S01]  /*4020*/  FFMA R121, R67.reuse, R71, R88 ;  /* 0x0000004743797223 */ /* 0x040fe20000000058 */
[C---:B------:R-:W-:Y:S01]  /*4030*/  FFMA R123, R67.reuse, R87, R90 ;  /* 0x00000057437b7223 */ /* 0x040fe2000000005a */
[C---:B------:R-:W-:Y:S01]  /*4040*/  FFMA R213, R67.reuse, R47, R64 ;  /* 0x0000002f43d57223 */ /* 0x040fe20000000040 */
[----:B------:R-:W-:Y:S01]  /*4050*/  FFMA R217, R67, R83, R66 ;  /* 0x0000005343d97223 */ /* 0x000fe20000000042 */
[C---:B------:R-:W-:Y:S01]  /*4060*/  FFMA R45, R73.reuse, R45, R44 ;  /* 0x0000002d492d7223 */ /* 0x040fe2000000002c */
[----:B------:R-:W4:Y:S01]  /*4070*/  LDS.128 R64, [R145.X4+UR5+0x220] ;  /* 0x0002200591407984 */ /* 0x000f220008004c00 */
[C---:B------:R-:W-:Y:S01]  /*4080*/  FFMA R68, R72.reuse, R68, R119 ;  /* 0x0000004448447223 */ /* 0x040fe20000000077 */
[----:B------:R-:W-:Y:S01]  /*4090*/  FFMA R84, R72, R84, R99 ;  /* 0x0000005448547223 */ /* 0x000fe20000000063 */
[----:B------:R-:W-:Y:S01]  /*40a0*/  FFMA R46, R74, R46, R45 ;  /* 0x0000002e4a2e7223 */ /* 0x000fe2000000002d */
[----:B------:R-:W-:Y:S01]  /*40b0*/  FFMA R72, R72, R80, R117 ;  /* 0x0000005048487223 */ /* 0x000fe20000000075 */
[C---:B------:R-:W-:Y:S01]  /*40c0*/  FFMA R69, R73.reuse, R69, R68 ;  /* 0x0000004549457223 */ /* 0x040fe20000000044 */
[----:B------:R-:W-:Y:S01]  /*40d0*/  FFMA R85, R73, R85, R84 ;  /* 0x0000005549557223 */ /* 0x000fe20000000054 */
[----:B------:R-:W-:Y:S01]  /*40e0*/  FFMA R117, R75, R47, R46 ;  /* 0x0000002f4b757223 */ /* 0x000fe2000000002e */
[----:B------:R-:W-:Y:S01]  /*40f0*/  FFMA R73, R73, R81, R72 ;  /* 0x0000005149497223 */ /* 0x000fe20000000048 */
[C---:B------:R-:W-:Y:S01]  /*4100*/  FFMA R70, R74.reuse, R70, R69 ;  /* 0x000000464a467223 */ /* 0x040fe20000000045 */
[----:B------:R-:W-:-:S02]  /*4110*/  FFMA R86, R74, R86, R85 ;  /* 0x000000564a567223 */ /* 0x000fc40000000055 */
[----:B------:R-:W-:Y:S01]  /*4120*/  FFMA R74, R74, R82, R73 ;  /* 0x000000524a4a7223 */ /* 0x000fe20000000049 */
[C---:B------:R-:W-:Y:S01]  /*4130*/  FFMA R97, R75.reuse, R71, R70 ;  /* 0x000000474b617223 */ /* 0x040fe20000000046 */
[C---:B-1----:R-:W-:Y:S01]  /*4140*/  FFMA R46, R60.reuse, R40, R163 ;  /* 0x000000283c2e7223 */ /* 0x042fe200000000a3 */
[C---:B------:R-:W-:Y:S01]  /*4150*/  FFMA R99, R75.reuse, R87, R86 ;  /* 0x000000574b637223 */ /* 0x040fe20000000056 */
[----:B------:R-:W-:Y:S01]  /*4160*/  FFMA R119, R75, R83, R74 ;  /* 0x000000534b777223 */ /* 0x000fe2000000004a */
[----:B------:R-:W-:Y:S01]  /*4170*/  LDS.128 R84, [R145.X4+UR5+0x3120] ;  /* 0x0031200591547984 */ /* 0x000fe20008004c00 */
[C---:B--2---:R-:W-:Y:S01]  /*4180*/  FFMA R44, R60.reuse, R48, R161 ;  /* 0x000000303c2c7223 */ /* 0x044fe200000000a1 */
[C---:B------:R-:W-:Y:S02]  /*4190*/  FFMA R71, R61.reuse, R41, R46 ;  /* 0x000000293d477223 */ /* 0x040fe4000000002e */
[----:B------:R-:W-:Y:S01]  /*41a0*/  LDS.128 R80, [R145.X4+UR5+0x3320] ;  /* 0x0033200591507984 */ /* 0x000fe20008004c00 */
[----:B---3--:R-:W-:Y:S01]  /*41b0*/  FFMA R68, R60, R52, R159 ;  /* 0x000000343c447223 */ /* 0x008fe2000000009f */
[----:B------:R-:W-:-:S02]  /*41c0*/  FFMA R73, R61, R49, R44 ;  /* 0x000000313d497223 */ /* 0x000fc4000000002c */
[----:B------:R-:W1:Y:S01]  /*41d0*/  LDS.128 R44, [R145.X4+UR5+0x320] ;  /* 0x00032005912c7984 */ /* 0x000e620008004c00 */
[----:B----4-:R-:W-:Y:S01]  /*41e0*/  FFMA R60, R60, R56, R165 ;  /* 0x000000383c3c7223 */ /* 0x010fe200000000a5 */
        /* <DEDUP_REMOVED lines=120> */
[----:B------:R-:W2:Y:S01]  /*4970*/  LDS.128 R64, [R145.X4+UR5+0x2220] ;  /* 0x0022200591407984 */ /* 0x000ea20008004c00 */
        /* <DEDUP_REMOVED lines=31> */
[----:B------:R-:W1:Y:S01]  /*4b70*/  LDS.128 R60, [R145.X4+UR5+0x3020] ;  /* 0x00302005913c7984 */ /* 0x000e620008004c00 */
[----:B------:R-:W-:Y:S01]  /*4b80*/  FFMA R69, R69, R49, R68 ;  /* 0x0000003145457223 */ /* 0x000fe20000000044 */
[C---:B------:R-:W-:Y:S01]  /*4b90*/  FFMA R72, R70.reuse, R54, R75 ;  /* 0x0000003646487223 */ /* 0x040fe2000000004b */
[C---:B------:R-:W-:Y:S01]  /*4ba0*/  FFMA R74, R70.reuse, R58, R73 ;  /* 0x0000003a464a7223 */ /* 0x040fe20000000049 */
[----:B------:R-:W-:Y:S01]  /*4bb0*/  FFMA R127, R79, R43, R78 ;  /* 0x0000002b4f7f7223 */ /* 0x000fe2000000004e */
        /* <DEDUP_REMOVED lines=63> */
[----:B------:R-:W-:Y:S01]  /*4fb0*/  LDS.128 R72, [R145.X4+UR5+0x30] ;  /* 0x0000300591487984 */ /* 0x000fe20008004c00 */
[----:B------:R-:W-:Y:S01]  /*4fc0*/  FFMA R85, R85, R53, R84 ;  /* 0x0000003555557223 */ /* 0x000fe20000000054 */
[-C--:B------:R-:W-:Y:S01]  /*4fd0*/  FFMA R229, R63, R51.reuse, R62 ;  /* 0x000000333fe57223 */ /* 0x080fe2000000003e */
[C---:B------:R-:W-:Y:S01]  /*4fe0*/  FFMA R84, R86.reuse, R42, R61 ;  /* 0x0000002a56547223 */ /* 0x040fe2000000003d */
[----:B------:R-:W1:Y:S01]  /*4ff0*/  LDS.128 R44, [R157+0x30] ;  /* 0x000030009d2c7984 */ /* 0x000e620000000c00 */
[----:B------:R-:W-:Y:S01]  /*5000*/  FFMA R86, R86, R54, R85 ;  /* 0x0000003656567223 */ /* 0x000fe20000000055 */
[C---:B------:R-:W-:Y:S01]  /*5010*/  FFMA R237, R87.reuse, R51, R88 ;  /* 0x0000003357ed7223 */ /* 0x040fe20000000058 */
[C---:B------:R-:W-:Y:S01]  /*5020*/  FFMA R241, R87.reuse, R43, R84 ;  /* 0x0000002b57f17223 */ /* 0x040fe20000000054 */
[----:B------:R-:W3:Y:S01]  /*5030*/  LDS.128 R64, [R157+0x130] ;  /* 0x000130009d407984 */ /* 0x000ee20000000c00 */
[C---:B------:R-:W-:Y:S01]  /*5040*/  FFMA R235, R87.reuse, R55, R86 ;  /* 0x0000003757eb7223 */ /* 0x040fe20000000056 */
[C---:B--2---:R-:W-:Y:S01]  /*5050*/  FFMA R86, R76.reuse, R56, R123 ;  /* 0x000000384c567223 */ /* 0x044fe2000000007b */
[C---:B------:R-:W-:Y:S01]  /*5060*/  FFMA R84, R76.reuse, R48, R217 ;  /* 0x000000304c547223 */ /* 0x040fe200000000d9 */
[----:B------:R-:W2:Y:S01]  /*5070*/  LDS.128 R60, [R157+0x230] ;  /* 0x000230009d3c7984 */ /* 0x000ea20000000c00 */
[C---:B------:R-:W-:Y:S01]  /*5080*/  FFMA R88, R76.reuse, R52, R121 ;  /* 0x000000344c587223 */ /* 0x040fe20000000079 */
[----:B------:R-:W-:Y:S01]  /*5090*/  FFMA R76, R76, R40, R213 ;  /* 0x000000284c4c7223 */ /* 0x000fe200000000d5 */
[----:B------:R-:W-:Y:S01]  /*50a0*/  FFMA R239, R87, R59, R90 ;  /* 0x0000003b57ef7223 */ /* 0x000fe2000000005a */
[----:B------:R-:W4:Y:S01]  /*50b0*/  LDS.128 R68, [R157+0x330] ;  /* 0x000330009d447984 */ /* 0x000f220000000c00 */
[C---:B------:R-:W-:Y:S01]  /*50c0*/  FFMA R123, R77.reuse, R57, R86 ;  /* 0x000000394d7b7223 */ /* 0x040fe20000000056 */
[C---:B------:R-:W-:Y:S01]  /*50d0*/  FFMA R213, R77.reuse, R49, R84 ;  /* 0x000000314dd57223 */ /* 0x040fe20000000054 */
[C---:B------:R-:W-:Y:S01]  /*50e0*/  FFMA R121, R77.reuse, R53, R88 ;  /* 0x000000354d797223 */ /* 0x040fe20000000058 */
[----:B------:R-:W4:Y:S01]  /*50f0*/  LDS.128 R84, [R145.X4+UR5+0x130] ;  /* 0x0001300591547984 */ /* 0x000f220008004c00 */
        /* <DEDUP_REMOVED lines=21> */
[----:B------:R-:W-:Y:S01]  /*5250*/  FFMA R54, R82, R54, R53 ;  /* 0x0000003652367223 */ /* 0x000fe20000000035 */
[----:B-1----:R-:W-:-:S02]  /*5260*/  FFMA R42, R72, R44, R161 ;  /* 0x0000002c482a7223 */ /* 0x002fc400000000a1 */
[C---:B------:R-:W-:Y:S01]  /*5270*/  FFMA R117, R83.reuse, R51, R50 ;  /* 0x0000003353757223 */ /* 0x040fe20000000032 */
[----:B------:R-:W-:Y:S01]  /*5280*/  FFMA R58, R82, R58, R57 ;  /* 0x0000003a523a7223 */ /* 0x000fe20000000039 */
[----:B------:R-:W-:Y:S01]  /*5290*/  FFMA R97, R83, R55, R54 ;  /* 0x0000003753617223 */ /* 0x000fe20000000036 */
[C---:B---3--:R-:W-:Y:S01]  /*52a0*/  FFMA R40, R72.reuse, R64, R163 ;  /* 0x0000004048287223 */ /* 0x048fe200000000a3 */
[----:B------:R-:W-:Y:S01]  /*52b0*/  FFMA R51, R73, R45, R42 ;  /* 0x0000002d49337223 */ /* 0x000fe2000000002a */
[----:B------:R-:W-:Y:S01]  /*52c0*/  FFMA R99, R83, R59, R58 ;  /* 0x0000003b53637223 */ /* 0x000fe2000000003a */
[----:B--2---:R-:W-:Y:S01]  /*52d0*/  FFMA R48, R72, R60, R165 ;  /* 0x0000003c48307223 */ /* 0x004fe200000000a5 */
[C---:B------:R-:W-:Y:S01]  /*52e0*/  FFMA R53, R73.reuse, R65, R40 ;  /* 0x0000004149357223 */ /* 0x040fe20000000028 */
[----:B------:R-:W-:Y:S02]  /*52f0*/  LDS.128 R80, [R145.X4+UR5+0x3330] ;  /* 0x0033300591507984 */ /* 0x000fe40008004c00 */
[----:B------:R-:W-:Y:S01]  /*5300*/  FFMA R49, R73, R61, R48 ;  /* 0x0000003d49317223 */ /* 0x000fe20000000030 */
[C---:B------:R-:W-:Y:S01]  /*5310*/  FFMA R48, R74.reuse, R46, R51 ;  /* 0x0000002e4a307223 */ /* 0x040fe20000000033 */
[----:B------:R-:W1:Y:S01]  /*5320*/  LDS.128 R40, [R145.X4+UR5+0x330] ;  /* 0x0003300591287984 */ /* 0x000e620008004c00 */
[C---:B------:R-:W-:Y:S01]  /*5330*/  FFMA R50, R74.reuse, R66, R53 ;  /* 0x000000424a327223 */ /* 0x040fe20000000035 */
[----:B------:R-:W-:Y:S01]  /*5340*/  FFMA R52, R74, R62, R49 ;  /* 0x0000003e4a347223 */ /* 0x000fe20000000031 */
[----:B----4-:R-:W-:Y:S01]  /*5350*/  FFMA R72, R72, R68, R159 ;  /* 0x0000004448487223 */ /* 0x010fe2000000009f */
        /* <DEDUP_REMOVED lines=32> */
[----:B------:R-:W-:Y:S01]  /*5560*/  FFMA R56, R78, R66, R77 ;  /* 0x000000424e387223 */ /* 0x000fe2000000004d */
[-C--:B------:R-:W-:Y:S01]  /*5570*/  FFMA R165, R75, R71.reuse, R74 ;  /* 0x000000474ba57223 */ /* 0x080fe2000000004a */
[C---:B------:R-:W-:Y:S01]  /*5580*/  FFMA R169, R79.reuse, R71, R58 ;  /* 0x000000474fa97223 */ /* 0x040fe2000000003a */
[C---:B------:R-:W-:Y:S01]  /*5590*/  FFMA R167, R79.reuse, R63, R72 ;  /* 0x0000003f4fa77223 */ /* 0x040fe20000000048 */
[----:B------:R-:W-:Y:S01]  /*55a0*/  FFMA R171, R79, R67, R56 ;  /* 0x000000434fab7223 */ /* 0x000fe20000000038 */
        /* <DEDUP_REMOVED lines=124> */
[----:B------:R-:W2:Y:S01]  /*5d70*/  LDS.128 R84, [R145.X4+UR5+0x3130] ;  /* 0x0031300591547984 */ /* 0x000ea20008004c00 */
        /* <DEDUP_REMOVED lines=8> */
[----:B------:R-:W-:Y:S01]  /*5e00*/  FFMA R52, R58, R66, R57 ;  /* 0x000000423a347223 */ /* 0x000fe20000000039 */
[C---:B------:R-:W-:Y:S01]  /*5e10*/  FFMA R207, R59.reuse, R63, R56 ;  /* 0x0000003f3bcf7223 */ /* 0x040fe20000000038 */
[C---:B------:R-:W-:Y:S01]  /*5e20*/  FFMA R209, R59.reuse, R71, R54 ;  /* 0x000000473bd17223 */ /* 0x040fe20000000036 */
[C---:B---3--:R-:W-:Y:S01]  /*5e30*/  FFMA R56, R40.reuse, R68, R221 ;  /* 0x0000004428387223 */ /* 0x048fe200000000dd */
        /* <DEDUP_REMOVED lines=33> */
[----:B------:R-:W-:Y:S01]  /*6050*/  FFMA R233, R51, R47, R40 ;  /* 0x0000002f33e97223 */ /* 0x000fe20000000028 */
        /* <DEDUP_REMOVED lines=8> */
[----:B------:R-:W-:Y:S01]  /*60e0*/  LDS.128 R72, [R145.X4+UR5+0x40] ;  /* 0x0000400591487984 */ /* 0x000fe20008004c00 */
[----:B------:R-:W-:Y:S01]  /*60f0*/  FFMA R85, R85, R69, R84 ;  /* 0x0000004555557223 */ /* 0x000fe20000000054 */
[----:B------:R-:W-:Y:S01]  /*6100*/  FFMA R227, R51, R67, R50 ;  /* 0x0000004333e37223 */ /* 0x000fe20000000032 */
[C---:B------:R-:W-:Y:S01]  /*6110*/  FFMA R84, R86.reuse, R46, R49 ;  /* 0x0000002e56547223 */ /* 0x040fe20000000031 */
[----:B------:R-:W1:Y:S01]  /*6120*/  LDS.128 R40, [R157+0x40] ;  /* 0x000040009d287984 */ /* 0x000e620000000c00 */
[----:B------:R-:W-:Y:S01]  /*6130*/  FFMA R86, R86, R70, R85 ;  /* 0x0000004656567223 */ /* 0x000fe20000000055 */
[C---:B------:R-:W-:Y:S01]  /*6140*/  FFMA R237, R87.reuse, R63, R90 ;  /* 0x0000003f57ed7223 */ /* 0x040fe2000000005a */
[C---:B------:R-:W-:Y:S01]  /*6150*/  FFMA R241, R87.reuse, R47, R84 ;  /* 0x0000002f57f17223 */ /* 0x040fe20000000054 */
[----:B------:R-:W2:Y:S01]  /*6160*/  LDS.128 R52, [R157+0x140] ;  /* 0x000140009d347984 */ /* 0x000ea20000000c00 */
[C---:B------:R-:W-:Y:S01]  /*6170*/  FFMA R239, R87.reuse, R71, R86 ;  /* 0x0000004757ef7223 */ /* 0x040fe20000000056 */
[C---:B---3--:R-:W-:Y:S01]  /*6180*/  FFMA R86, R76.reuse, R60, R123 ;  /* 0x0000003c4c567223 */ /* 0x048fe2000000007b */
[C---:B------:R-:W-:Y:S01]  /*6190*/  FFMA R84, R76.reuse, R64, R213 ;  /* 0x000000404c547223 */ /* 0x040fe200000000d5 */
[----:B------:R-:W3:Y:S01]  /*61a0*/  LDS.128 R48, [R157+0x240] ;  /* 0x000240009d307984 */ /* 0x000ee20000000c00 */
[----:B------:R-:W-:Y:S01]  /*61b0*/  FFMA R235, R87, R67, R88 ;  /* 0x0000004357eb7223 */ /* 0x000fe20000000058 */
[C---:B------:R-:W-:Y:S01]  /*61c0*/  FFMA R123, R77.reuse, R61, R86 ;  /* 0x0000003d4d7b7223 */ /* 0x040fe20000000056 */
[----:B------:R-:W-:Y:S01]  /*61d0*/  FFMA R213, R77, R65, R84 ;  /* 0x000000414dd57223 */ /* 0x000fe20000000054 */
[----:B------:R-:W-:Y:S01]  /*61e0*/  FFMA R215, R59, R47, R58 ;  /* 0x0000002f3bd77223 */ /* 0x000fe2000000003a */
[C---:B------:R-:W-:Y:S01]  /*61f0*/  FFMA R88, R76.reuse, R68, R121 ;  /* 0x000000444c587223 */ /* 0x040fe20000000079 */
[----:B------:R-:W4:Y:S01]  /*6200*/  LDS.128 R84, [R145.X4+UR5+0x140] ;  /* 0x0001400591547984 */ /* 0x000f220008004c00 */
[-C--:B------:R-:W-:Y:S01]  /*6210*/  FFMA R76, R76, R44.reuse, R217 ;  /* 0x0000002c4c4c7223 */ /* 0x080fe200000000d9 */
[----:B------:R-:W-:Y:S01]  /*6220*/  FFMA R44, R80, R44, R119 ;  /* 0x0000002c502c7223 */ /* 0x000fe20000000077 */
[C---:B------:R-:W-:Y:S01]  /*6230*/  FFMA R121, R77.reuse, R69, R88 ;  /* 0x000000454d797223 */ /* 0x040fe20000000058 */
[----:B------:R-:W4:Y:S01]  /*6240*/  LDS.128 R56, [R157+0x340] ;  /* 0x000340009d387984 */ /* 0x000f220000000c00 */
        /* <DEDUP_REMOVED lines=21> */
[----:B-1----:R-:W-:Y:S01]  /*63a0*/  FFMA R46, R72, R40, R161 ;  /* 0x00000028482e7223 */ /* 0x002fe200000000a1 */
[----:B------:R-:W-:Y:S01]  /*63b0*/  FFMA R70, R82, R70, R69 ;  /* 0x0000004652467223 */ /* 0x000fe20000000045 */
[C---:B------:R-:W-:Y:S01]  /*63c0*/  FFMA R99, R83.reuse, R63, R62 ;  /* 0x0000003f53637223 */ /* 0x040fe2000000003e */
[----:B------:R-:W-:Y:S01]  /*63d0*/  FFMA R117, R83, R67, R66 ;  /* 0x0000004353757223 */ /* 0x000fe20000000042 */
[C---:B--2---:R-:W-:Y:S01]  /*63e0*/  FFMA R44, R72.reuse, R52, R159 ;  /* 0x00000034482c7223 */ /* 0x044fe2000000009f */
[----:B------:R-:W-:Y:S01]  /*63f0*/  FFMA R63, R73, R41, R46 ;  /* 0x00000029493f7223 */ /* 0x000fe2000000002e */
[----:B------:R-:W-:Y:S01]  /*6400*/  FFMA R97, R83, R71, R70 ;  /* 0x0000004753617223 */ /* 0x000fe20000000046 */
[----:B---3--:R-:W-:Y:S01]  /*6410*/  FFMA R60, R72, R48, R163 ;  /* 0x00000030483c7223 */ /* 0x008fe200000000a3 */
[C---:B------:R-:W-:Y:S01]  /*6420*/  FFMA R65, R73.reuse, R53, R44 ;  /* 0x0000003549417223 */ /* 0x040fe2000000002c */
[----:B------:R-:W-:Y:S02]  /*6430*/  LDS.128 R80, [R145.X4+UR5+0x3340] ;  /* 0x0033400591507984 */ /* 0x000fe40008004c00 */
[----:B------:R-:W-:Y:S01]  /*6440*/  FFMA R61, R73, R49, R60 ;  /* 0x00000031493d7223 */ /* 0x000fe2000000003c */
[C---:B------:R-:W-:Y:S01]  /*6450*/  FFMA R60, R74.reuse, R42, R63 ;  /* 0x0000002a4a3c7223 */ /* 0x040fe2000000003f */
[----:B------:R-:W1:Y:S01]  /*6460*/  LDS.128 R44, [R145.X4+UR5+0x340] ;  /* 0x00034005912c7984 */ /* 0x000e620008004c00 */
[C---:B------:R-:W-:Y:S01]  /*6470*/  FFMA R62, R74.reuse, R54, R65 ;  /* 0x000000364a3e7223 */ /* 0x040fe20000000041 */
[----:B------:R-:W-:Y:S01]  /*6480*/  FFMA R64, R74, R50, R61 ;  /* 0x000000324a407223 */ /* 0x000fe2000000003d */
[C---:B------:R-:W-:Y:S01]  /*6490*/  FFMA R161, R75.reuse, R43, R60 ;  /* 0x0000002b4ba17223 */ /* 0x040fe2000000003c */
[C---:B----4-:R-:W-:Y:S01]  /*64a0*/  FFMA R60, R84.reuse, R40, R127 ;  /* 0x00000028543c7223 */ /* 0x050fe2000000007f */
        /* <DEDUP_REMOVED lines=207> */
[----:B------:R-:W-:Y:S01]  /*71a0*/  FFMA R44, R84, R40, R241 ;  /* 0x00000028542c7223 */ /* 0x000fe200000000f1 */
        /* <DEDUP_REMOVED lines=9> */
[C---:B------:R-:W-:Y:S01]  /*7240*/  FFMA R84, R86.reuse, R42, R61 ;  /* 0x0000002a56547223 */ /* 0x040fe2000000003d */
[----:B------:R-:W-:Y:S01]  /*7250*/  FFMA R229, R63, R55, R62 ;  /* 0x000000373fe57223 */ /* 0x000fe2000000003e */
        /* <DEDUP_REMOVED lines=11> */
[C---:B------:R-:W-:Y:S01]  /*7310*/  FFMA R123, R77.reuse, R49, R86 ;  /* 0x000000314d7b7223 */ /* 0x040fe20000000056 */
[----:B------:R-:W-:Y:S01]  /*7320*/  FFMA R213, R77, R53, R84 ;  /* 0x000000354dd57223 */ /* 0x000fe20000000054 */
[----:B------:R-:W-:Y:S01]  /*7330*/  FFMA R76, R76, R40, R217 ;  /* 0x000000284c4c7223 */ /* 0x000fe200000000d9 */
[----:B------:R-:W4:Y:S01]  /*7340*/  LDS.128 R84, [R145.X4+UR5+0x150] ;  /* 0x0001500591547984 */ /* 0x000f220008004c00 */
[----:B------:R-:W-:Y:S01]  /*7350*/  FFMA R215, R71, R43, R70 ;  /* 0x0000002b47d77223 */ /* 0x000fe20000000046 */
[C---:B------:R-:W-:Y:S01]  /*7360*/  FFMA R121, R77.reuse, R57, R88 ;  /* 0x000000394d797223 */ /* 0x040fe20000000058 */
[----:B------:R-:W-:Y:S01]  /*7370*/  FFMA R77, R77, R41, R76 ;  /* 0x000000294d4d7223 */ /* 0x000fe2000000004c */
[----:B------:R-:W4:Y:S01]  /*7380*/  LDS.128 R68, [R157+0x350] ;  /* 0x000350009d447984 */ /* 0x000f220000000c00 */
        /* <DEDUP_REMOVED lines=11> */
[----:B------:R-:W4:Y:S01]  /*7440*/  LDS.128 R76, [R145.X4+UR5+0x250] ;  /* 0x00025005914c7984 */ /* 0x000f220008004c00 */
        /* <DEDUP_REMOVED lines=8> */
[----:B------:R-:W-:Y:S01]  /*74d0*/  FFMA R54, R82, R54, R53 ;  /* 0x0000003652367223 */ /* 0x000fe20000000035 */
[----:B-1----:R-:W-:Y:S01]  /*74e0*/  FFMA R42, R72, R44, R163 ;  /* 0x0000002c482a7223 */ /* 0x002fe200000000a3 */
[C---:B------:R-:W-:Y:S01]  /*74f0*/  FFMA R99, R83.reuse, R51, R50 ;  /* 0x0000003353637223 */ /* 0x040fe20000000032 */
[----:B------:R-:W-:Y:S01]  /*7500*/  FFMA R58, R82, R58, R57 ;  /* 0x0000003a523a7223 */ /* 0x000fe20000000039 */
[----:B------:R-:W-:Y:S01]  /*7510*/  FFMA R117, R83, R55, R54 ;  /* 0x0000003753757223 */ /* 0x000fe20000000036 */
[----:B--2---:R-:W-:Y:S01]  /*7520*/  FFMA R40, R72, R64, R161 ;  /* 0x0000004048287223 */ /* 0x004fe200000000a1 */
[----:B------:R-:W-:Y:S01]  /*7530*/  FFMA R51, R73, R45, R42 ;  /* 0x0000002d49337223 */ /* 0x000fe2000000002a */
[----:B------:R-:W-:-:S02]  /*7540*/  FFMA R97, R83, R59, R58 ;  /* 0x0000003b53617223 */ /* 0x000fc4000000003a */
[C---:B------:R-:W-:Y:S01]  /*7550*/  FFMA R53, R73.reuse, R65, R40 ;  /* 0x0000004149357223 */ /* 0x040fe20000000028 */
[----:B---3--:R-:W-:Y:S01]  /*7560*/  FFMA R48, R72, R60, R159 ;  /* 0x0000003c48307223 */ /* 0x008fe2000000009f */
[----:B------:R-:W1:Y:S01]  /*7570*/  LDS.128 R40, [R145.X4+UR5+0x350] ;  /* 0x0003500591287984 */ /* 0x000e620008004c00 */
[C---:B------:R-:W-:Y:S02]  /*7580*/  FFMA R50, R74.reuse, R46, R51 ;  /* 0x0000002e4a327223 */ /* 0x040fe40000000033 */
[----:B------:R-:W-:Y:S01]  /*7590*/  FFMA R49, R73, R61, R48 ;  /* 0x0000003d49317223 */ /* 0x000fe20000000030 */
[----:B------:R-:W-:Y:S01]  /*75a0*/  FFMA R48, R74, R66, R53 ;  /* 0x000000424a307223 */ /* 0x000fe20000000035 */
[C---:B------:R-:W-:Y:S01]  /*75b0*/  FFMA R163, R75.reuse, R47, R50 ;  /* 0x0000002f4ba37223 */ /* 0x040fe20000000032 */
[----:B----4-:R-:W-:Y:S01]  /*75c0*/  FFMA R50, R84, R60, R125 ;  /* 0x0000003c54327223 */ /* 0x010fe2000000007d */
[----:B------:R-:W-:Y:S01]  /*75d0*/  FFMA R52, R74, R62, R49 ;  /* 0x0000003e4a347223 */ /* 0x000fe20000000031 */
[----:B------:R-:W-:Y:S01]  /*75e0*/  FFMA R159, R75, R67, R48 ;  /* 0x000000434b9f7223 */ /* 0x000fe20000000030 */
[C---:B------:R-:W-:Y:S01]  /*75f0*/  FFMA R48, R84.reuse, R44, R107 ;  /* 0x0000002c54307223 */ /* 0x040fe2000000006b */
[----:B------:R-:W-:Y:S01]  /*7600*/  FFMA R55, R85, R61, R50 ;  /* 0x0000003d55377223 */ /* 0x000fe20000000032 */
[----:B------:R-:W-:Y:S01]  /*7610*/  FFMA R161, R75, R63, R52 ;  /* 0x0000003f4ba17223 */ /* 0x000fe20000000034 */
[----:B------:R-:W-:Y:S01]  /*7620*/  FFMA R52, R84, R68, R105 ;  /* 0x0000004454347223 */ /* 0x000fe20000000069 */
[C---:B------:R-:W-:Y:S01]  /*7630*/  FFMA R57, R85.reuse, R45, R48 ;  /* 0x0000002d55397223 */ /* 0x040fe20000000030 */
[C---:B------:R-:W-:Y:S01]  /*7640*/  FFMA R54, R86.reuse, R62, R55 ;  /* 0x0000003e56367223 */ /* 0x040fe20000000037 */
[----:B------:R-:W2:Y:S01]  /*7650*/  LDS.128 R48, [R145.X4+UR5+0x1050] ;  /* 0x0010500591307984 */ /* 0x000ea20008004c00 */
        /* <DEDUP_REMOVED lines=20> */
[----:B------:R-:W-:Y:S01]  /*77a0*/  FFMA R72, R78, R70, R57 ;  /* 0x000000464e487223 */ /* 0x000fe20000000039 */
[C---:B------:R-:W-:Y:S01]  /*77b0*/  FFMA R169, R79.reuse, R63, R58 ;  /* 0x0000003f4fa97223 */ /* 0x040fe2000000003a */
[----:B------:R-:W-:Y:S01]  /*77c0*/  FFMA R171, R79, R47, R56 ;  /* 0x0000002f4fab7223 */ /* 0x000fe20000000038 */
[-C--:B------:R-:W-:Y:S01]  /*77d0*/  FFMA R165, R75, R71.reuse, R74 ;  /* 0x000000474ba57223 */ /* 0x080fe2000000004a */
[C---:B-1----:R-:W-:Y:S01]  /*77e0*/  FFMA R58, R40.reuse, R60, R129 ;  /* 0x0000003c283a7223 */ /* 0x042fe20000000081 */
[----:B------:R-:W-:Y:S01]  /*77f0*/  FFMA R56, R40, R44, R175 ;  /* 0x0000002c28387223 */ /* 0x000fe200000000af */
[----:B------:R-:W-:Y:S01]  /*7800*/  FFMA R167, R79, R71, R72 ;  /* 0x000000474fa77223 */ /* 0x000fe20000000048 */
[----:B------:R-:W-:Y:S01]  /*7810*/  FFMA R78, R78, R66, R77 ;  /* 0x000000424e4e7223 */ /* 0x000fe2000000004d */
[C---:B------:R-:W-:Y:S01]  /*7820*/  FFMA R72, R40.reuse, R68, R131 ;  /* 0x0000004428487223 */ /* 0x040fe20000000083 */
        /* <DEDUP_REMOVED lines=72> */
[-C--:B------:R-:W-:Y:S01]  /*7cb0*/  FFMA R115, R59, R71.reuse, R74 ;  /* 0x000000473b737223 */ /* 0x080fe2000000004a */
[C---:B------:R-:W-:Y:S01]  /*7cc0*/  FFMA R74, R42.reuse, R70, R73 ;  /* 0x000000462a4a7223 */ /* 0x040fe20000000049 */
[----:B------:R-:W2:Y:S01]  /*7cd0*/  LDS.128 R56, [R145.X4+UR5+0x2250] ;  /* 0x0022500591387984 */ /* 0x000ea20008004c00 */
        /* <DEDUP_REMOVED lines=24> */
[C---:B-1----:R-:W-:Y:S01]  /*7e60*/  FFMA R50, R52.reuse, R60, R109 ;  /* 0x0000003c34327223 */ /* 0x042fe2000000006d */
[C---:B------:R-:W-:Y:S01]  /*7e70*/  FFMA R48, R52.reuse, R44, R89 ;  /* 0x0000002c34307223 */ /* 0x040fe20000000059 */
[----:B------:R-:W-:Y:S01]  /*7e80*/  FFMA R199, R51, R71, R74 ;  /* 0x0000004733c77223 */ /* 0x000fe2000000004a */
[C---:B------:R-:W-:Y:S01]  /*7e90*/  FFMA R72, R52.reuse, R68, R91 ;  /* 0x0000004434487223 */ /* 0x040fe2000000005b */
[C---:B------:R-:W-:Y:S01]  /*7ea0*/  FFMA R75, R53.reuse, R61, R50 ;  /* 0x0000003d354b7223 */ /* 0x040fe20000000032 */
[----:B------:R-:W-:Y:S01]  /*7eb0*/  FFMA R77, R53, R45, R48 ;  /* 0x0000002d354d7223 */ /* 0x000fe20000000030 */
[----:B------:R-:W-:Y:S01]  /*7ec0*/  FFMA R52, R52, R64, R111 ;  /* 0x0000004034347223 */ /* 0x000fe2000000006f */
[----:B------:R-:W1:Y:S01]  /*7ed0*/  LDS.128 R48, [R145.X4+UR5+0x3050] ;  /* 0x0030500591307984 */ /* 0x000e620008004c00 */
[----:B------:R-:W-:Y:S01]  /*7ee0*/  FFMA R85, R85, R65, R84 ;  /* 0x0000004155557223 */ /* 0x000fe20000000054 */
[C---:B------:R-:W-:Y:S01]  /*7ef0*/  FFMA R73, R53.reuse, R69, R72 ;  /* 0x0000004535497223 */ /* 0x040fe20000000048 */
[----:B------:R-:W-:Y:S01]  /*7f00*/  FFMA R53, R53, R65, R52 ;  /* 0x0000004135357223 */ /* 0x000fe20000000034 */
        /* <DEDUP_REMOVED lines=9> */
[C---:B--2---:R-:W-:Y:S01]  /*7fa0*/  FFMA R72, R56.reuse, R68, R209 ;  /* 0x0000004438487223 */ /* 0x044fe200000000d1 */
[C---:B------:R-:W-:Y:S01]  /*7fb0*/  FFMA R54, R56.reuse, R60, R211 ;  /* 0x0000003c38367223 */ /* 0x040fe200000000d3 */
[C---:B------:R-:W-:Y:S01]  /*7fc0*/  FFMA R52, R56.reuse, R44, R207 ;  /* 0x0000002c38347223 */ /* 0x040fe200000000cf */
[----:B------:R-:W2:Y:S01]  /*7fd0*/  LDS.128 R84, [R145.X4+UR5+0x3150] ;  /* 0x0031500591547984 */ /* 0x000ea20008004c00 */
        /* <DEDUP_REMOVED lines=41> */
[----:B------:R-:W1:Y:S01]  /*8270*/  LDS.128 R80, [R145.X4+UR5+0x3350] ;  /* 0x0033500591507984 */ /* 0x000e620008004c00 */
        /* <DEDUP_REMOVED lines=18> */
[----:B------:R-:W2:Y:S01]  /*83a0*/  LDS.128 R40, [R157+0x160] ;  /* 0x000160009d287984 */ /* 0x000ea20000000c00 */
[----:B------:R-:W-:Y:S01]  /*83b0*/  FFMA R86, R86, R70, R85 ;  /* 0x0000004656567223 */ /* 0x000fe20000000055 */
[C---:B------:R-:W-:Y:S01]  /*83c0*/  FFMA R241, R87.reuse, R67, R84 ;  /* 0x0000004357f17223 */ /* 0x040fe20000000054 */
[C---:B------:R-:W-:Y:S01]  /*83d0*/  FFMA R237, R87.reuse, R47, R88 ;  /* 0x0000002f57ed7223 */ /* 0x040fe20000000058 */
[----:B------:R-:W4:Y:S01]  /*83e0*/  LDS.128 R52, [R157+0x60] ;  /* 0x000060009d347984 */ /* 0x000f220000000c00 */
        /* <DEDUP_REMOVED lines=9> */
[----:B------:R-:W3:Y:S01]  /*8480*/  LDS.128 R84, [R145.X4+UR5+0x160] ;  /* 0x0001600591547984 */ /* 0x000ee20008004c00 */
[----:B------:R-:W-:Y:S01]  /*8490*/  FFMA R215, R59, R67, R58 ;  /* 0x000000433bd77223 */ /* 0x000fe2000000003a */
[C---:B------:R-:W-:Y:S01]  /*84a0*/  FFMA R121, R77.reuse, R69, R88 ;  /* 0x000000454d797223 */ /* 0x040fe20000000058 */
[----:B------:R-:W-:Y:S01]  /*84b0*/  FFMA R77, R77, R65, R76 ;  /* 0x000000414d4d7223 */ /* 0x000fe2000000004c */
[----:B------:R-:W3:Y:S01]  /*84c0*/  LDS.128 R56, [R157+0x360] ;  /* 0x000360009d387984 */ /* 0x000ee20000000c00 */
[C---:B------:R-:W-:Y:S01]  /*84d0*/  FFMA R88, R78.reuse, R62, R123 ;  /* 0x0000003e4e587223 */ /* 0x040fe2000000007b */
[C---:B------:R-:W-:Y:S01]  /*84e0*/  FFMA R90, R78.reuse, R70, R121 ;  /* 0x000000464e5a7223 */ /* 0x040fe20000000079 */
[C---:B------:R-:W-:Y:S01]  /*84f0*/  FFMA R76, R78.reuse, R46, R213 ;  /* 0x0000002e4e4c7223 */ /* 0x040fe200000000d5 */
[----:B------:R-:W-:Y:S01]  /*8500*/  FFMA R78, R78, R66, R77 ;  /* 0x000000424e4e7223 */ /* 0x000fe2000000004d */
[C---:B-1----:R-:W-:Y:S01]  /*8510*/  FFMA R44, R80.reuse, R44, R117 ;  /* 0x0000002c502c7223 */ /* 0x042fe20000000075 */
        /* <DEDUP_REMOVED lines=16> */
[----:B--2---:R-:W-:Y:S01]  /*8620*/  FFMA R46, R72, R40, R163 ;  /* 0x00000028482e7223 */ /* 0x004fe200000000a3 */
[C---:B------:R-:W-:Y:S01]  /*8630*/  FFMA R99, R83.reuse, R63, R62 ;  /* 0x0000003f53637223 */ /* 0x040fe2000000003e */
[----:B------:R-:W-:Y:S01]  /*8640*/  FFMA R70, R82, R70, R69 ;  /* 0x0000004652467223 */ /* 0x000fe20000000045 */
[----:B------:R-:W-:Y:S01]  /*8650*/  FFMA R119, R83, R67, R66 ;  /* 0x0000004353777223 */ /* 0x000fe20000000042 */
[----:B----4-:R-:W-:Y:S01]  /*8660*/  FFMA R44, R72, R52, R159 ;  /* 0x00000034482c7223 */ /* 0x010fe2000000009f */
[----:B------:R-:W-:Y:S01]  /*8670*/  FFMA R63, R73, R41, R46 ;  /* 0x00000029493f7223 */ /* 0x000fe2000000002e */
[----:B------:R-:W-:-:S02]  /*8680*/  FFMA R97, R83, R71, R70 ;  /* 0x0000004753617223 */ /* 0x000fc40000000046 */
[C---:B------:R-:W-:Y:S01]  /*8690*/  FFMA R65, R73.reuse, R53, R44 ;  /* 0x0000003549417223 */ /* 0x040fe2000000002c */
[----:B---3--:R-:W-:Y:S01]  /*86a0*/  FFMA R60, R72, R48, R161 ;  /* 0x00000030483c7223 */ /* 0x008fe200000000a1 */
[----:B------:R-:W2:Y:S01]  /*86b0*/  LDS.128 R44, [R145.X4+UR5+0x360] ;  /* 0x00036005912c7984 */ /* 0x000ea20008004c00 */
[C---:B------:R-:W-:Y:S02]  /*86c0*/  FFMA R62, R74.reuse, R42, R63 ;  /* 0x0000002a4a3e7223 */ /* 0x040fe4000000003f */
        /* <DEDUP_REMOVED lines=12> */
[----:B------:R-:W3:Y:S01]  /*8790*/  LDS.128 R60, [R145.X4+UR5+0x1060] ;  /* 0x00106005913c7984 */ /* 0x000ee20008004c00 */
[----:B------:R-:W-:Y:S01]  /*87a0*/  FFMA R65, R85, R57, R64 ;  /* 0x0000003955417223 */ /* 0x000fe20000000040 */
[----:B------:R-:W-:Y:S01]  /*87b0*/  FFMA R64, R86, R42, R69 ;  /* 0x0000002a56407223 */ /* 0x000fe20000000045 */
[----:B------:R-:W-:Y:S01]  /*87c0*/  FFMA R72, R72, R56, R165 ;  /* 0x0000003848487223 */ /* 0x000fe200000000a5 */
[C---:B------:R-:W-:Y:S01]  /*87d0*/  FFMA R125, R87.reuse, R51, R66 ;  /* 0x00000033577d7223 */ /* 0x040fe20000000042 */
[----:B------:R-:W-:Y:S01]  /*87e0*/  FFMA R68, R86, R58, R65 ;  /* 0x0000003a56447223 */ /* 0x000fe20000000041 */
[----:B------:R-:W-:Y:S01]  /*87f0*/  FFMA R105, R87, R43, R64 ;  /* 0x0000002b57697223 */ /* 0x000fe20000000040 */
[----:B------:R-:W-:Y:S01]  /*8800*/  FFMA R73, R73, R57, R72 ;  /* 0x0000003949497223 */ /* 0x000fe20000000048 */
[C---:B-1----:R-:W-:Y:S01]  /*8810*/  FFMA R66, R76.reuse, R48, R169 ;  /* 0x000000304c427223 */ /* 0x042fe200000000a9 */
[----:B------:R-:W-:Y:S01]  /*8820*/  FFMA R64, R76, R40, R171 ;  /* 0x000000284c407223 */ /* 0x000fe200000000ab */
        /* <DEDUP_REMOVED lines=94> */
[----:B------:R-:W3:Y:S01]  /*8e10*/  LDS.128 R68, [R145.X4+UR5+0x2260] ;  /* 0x0022600591447984 */ /* 0x000ee20008004c00 */
        /* <DEDUP_REMOVED lines=26> */
[----:B------:R-:W-:Y:S01]  /*8fc0*/  FFMA R203, R63, R59, R74 ;  /* 0x0000003b3fcb7223 */ /* 0x000fe2000000004a */
[C---:B------:R-:W-:Y:S01]  /*8fd0*/  FFMA R72, R64.reuse, R56, R109 ;  /* 0x0000003840487223 */ /* 0x040fe2000000006d */
[C---:B------:R-:W-:Y:S01]  /*8fe0*/  FFMA R75, R65.reuse, R49, R62 ;  /* 0x00000031414b7223 */ /* 0x040fe2000000003e */
[----:B------:R-:W-:Y:S01]  /*8ff0*/  FFMA R77, R65, R41, R60 ;  /* 0x00000029414d7223 */ /* 0x000fe2000000003c */
[----:B------:R-:W-:Y:S01]  /*9000*/  FFMA R64, R64, R52, R111 ;  /* 0x0000003440407223 */ /* 0x000fe2000000006f */
[----:B------:R-:W2:Y:S01]  /*9010*/  LDS.128 R60, [R145.X4+UR5+0x3060] ;  /* 0x00306005913c7984 */ /* 0x000ea20008004c00 */
        /* <DEDUP_REMOVED lines=12> */
[C---:B---3--:R-:W-:Y:S01]  /*90e0*/  FFMA R72, R68.reuse, R56, R211 ;  /* 0x0000003844487223 */ /* 0x048fe200000000d3 */
[C---:B------:R-:W-:Y:S01]  /*90f0*/  FFMA R66, R68.reuse, R48, R209 ;  /* 0x0000003044427223 */ /* 0x040fe200000000d1 */
[C---:B------:R-:W-:Y:S01]  /*9100*/  FFMA R64, R68.reuse, R40, R207 ;  /* 0x0000002844407223 */ /* 0x040fe200000000cf */
[----:B------:R-:W3:Y:S01]  /*9110*/  LDS.128 R84, [R145.X4+UR5+0x3160] ;  /* 0x0031600591547984 */ /* 0x000ee20008004c00 */
        /* <DEDUP_REMOVED lines=30> */
[C---:B--2---:R-:W-:Y:S01]  /*9300*/  FFMA R64, R60.reuse, R56, R227 ;  /* 0x000000383c407223 */ /* 0x044fe200000000e3 */
        /* <DEDUP_REMOVED lines=11> */
[----:B------:R-:W-:Y:S01]  /*93c0*/  FFMA R44, R62, R54, R65 ;  /* 0x000000363e2c7223 */ /* 0x000fe20000000041 */
[C---:B------:R-:W-:Y:S01]  /*93d0*/  FFMA R231, R63.reuse, R59, R60 ;  /* 0x0000003b3fe77223 */ /* 0x040fe2000000003c */
[C---:B------:R-:W-:Y:S01]  /*93e0*/  FFMA R227, R63.reuse, R51, R46 ;  /* 0x000000333fe37223 */ /* 0x040fe2000000002e */
[C---:B---3--:R-:W-:Y:S01]  /*93f0*/  FFMA R46, R84.reuse, R40, R237 ;  /* 0x00000028542e7223 */ /* 0x048fe200000000ed */
        /* <DEDUP_REMOVED lines=20> */
[C---:B-1----:R-:W-:Y:S01]  /*9540*/  FFMA R86, R76.reuse, R48, R123 ;  /* 0x000000304c567223 */ /* 0x042fe2000000007b */
[C---:B------:R-:W-:Y:S01]  /*9550*/  FFMA R84, R76.reuse, R40, R213 ;  /* 0x000000284c547223 */ /* 0x040fe200000000d5 */
[----:B------:R-:W1:Y:S01]  /*9560*/  LDS.128 R60, [R157+0x270] ;  /* 0x000270009d3c7984 */ /* 0x000e620000000c00 */
        /* <DEDUP_REMOVED lines=9> */
[----:B------:R-:W1:Y:S01]  /*9600*/  LDS.128 R68, [R157+0x370] ;  /* 0x000370009d447984 */ /* 0x000e620000000c00 */
        /* <DEDUP_REMOVED lines=21> */
[----:B---3--:R-:W-:Y:S01]  /*9760*/  FFMA R42, R72, R44, R163 ;  /* 0x0000002c482a7223 */ /* 0x008fe200000000a3 */
[C---:B------:R-:W-:Y:S01]  /*9770*/  FFMA R99, R83.reuse, R51, R50 ;  /* 0x0000003353637223 */ /* 0x040fe20000000032 */
[----:B------:R-:W-:Y:S01]  /*9780*/  FFMA R58, R82, R58, R57 ;  /* 0x0000003a523a7223 */ /* 0x000fe20000000039 */
[----:B------:R-:W-:Y:S01]  /*9790*/  FFMA R119, R83, R55, R54 ;  /* 0x0000003753777223 */ /* 0x000fe20000000036 */
[----:B----4-:R-:W-:Y:S01]  /*97a0*/  FFMA R40, R72, R64, R159 ;  /* 0x0000004048287223 */ /* 0x010fe2000000009f */
[----:B------:R-:W-:Y:S01]  /*97b0*/  FFMA R51, R73, R45, R42 ;  /* 0x0000002d49337223 */ /* 0x000fe2000000002a */
[----:B------:R-:W-:-:S02]  /*97c0*/  FFMA R97, R83, R59, R58 ;  /* 0x0000003b53617223 */ /* 0x000fc4000000003a */
[C---:B------:R-:W-:Y:S01]  /*97d0*/  FFMA R53, R73.reuse, R65, R40 ;  /* 0x0000004149357223 */ /* 0x040fe20000000028 */
[----:B-1----:R-:W-:Y:S01]  /*97e0*/  FFMA R48, R72, R60, R161 ;  /* 0x0000003c48307223 */ /* 0x002fe200000000a1 */
[----:B------:R-:W1:Y:S01]  /*97f0*/  LDS.128 R40, [R145.X4+UR5+0x370] ;  /* 0x0003700591287984 */ /* 0x000e620008004c00 */
        /* <DEDUP_REMOVED lines=21> */
[C---:B--2---:R-:W-:Y:S01]  /*9950*/  FFMA R54, R76.reuse, R60, R167 ;  /* 0x0000003c4c367223 */ /* 0x044fe200000000a7 */
[----:B------:R-:W-:Y:S01]  /*9960*/  FFMA R52, R76, R44, R169 ;  /* 0x0000002c4c347223 */ /* 0x000fe200000000a9 */
        /* <DEDUP_REMOVED lines=209> */
[C---:B--2---:R-:W-:Y:S01]  /*a680*/  FFMA R86, R76.reuse, R60, R123 ;  /* 0x0000003c4c567223 */ /* 0x044fe2000000007b */
[C---:B------:R-:W-:Y:S01]  /*a690*/  FFMA R84, R76.reuse, R44, R213 ;  /* 0x0000002c4c547223 */ /* 0x040fe200000000d5 */
[----:B------:R-:W2:Y:S01]  /*a6a0*/  LDS.128 R48, [R157+0x280] ;  /* 0x000280009d307984 */ /* 0x000ea20000000c00 */
        /* <DEDUP_REMOVED lines=9> */
[----:B------:R-:W2:Y:S01]  /*a740*/  LDS.128 R56, [R157+0x380] ;  /* 0x000380009d387984 */ /* 0x000ea20000000c00 */
        /* <DEDUP_REMOVED lines=29> */
[----:B--2---:R-:W-:Y:S01]  /*a920*/  FFMA R60, R72, R48, R159 ;  /* 0x00000030483c7223 */ /* 0x004fe2000000009f */
        /* <DEDUP_REMOVED lines=1264> */
[C---:B---3--:R-:W-:Y:S01]  /*f830*/  FFMA R72, R68.reuse, R56, R211 ;  /* 0x0000003844487223 */ /* 0x048fe200000000d3 */
[C---:B------:R-:W-:Y:S01]  /*f840*/  FFMA R66, R68.reuse, R48, R209 ;  /* 0x0000003044427223 */ /* 0x040fe200000000d1 */
[C---:B------:R-:W-:Y:S01]  /*f850*/  FFMA R64, R68.reuse, R40, R207 ;  /* 0x0000002844407223 */ /* 0x040fe200000000cf */
        /* <DEDUP_REMOVED lines=46> */
[----:B------:R-:W2:Y:S01]  /*fb40*/  LDS.128 R80, [R145.X4+UR5+0x33c0] ;  /* 0x0033c00591507984 */ /* 0x000ea20008004c00 */
[C---:B------:R-:W-:Y:S01]  /*fb50*/  FFMA R231, R63.reuse, R55, R44 ;  /* 0x000000373fe77223 */ /* 0x040fe2000000002c */
[C---:B------:R-:W-:Y:S01]  /*fb60*/  FFMA R109, R63.reuse, R59, R60 ;  /* 0x0000003b3f6d7223 */ /* 0x040fe2000000003c */
[----:B------:R-:W-:Y:S01]  /*fb70*/  FFMA R111, R63, R51, R46 ;  /* 0x000000333f6f7223 */ /* 0x000fe2000000002e */
[C---:B---3--:R-:W-:Y:S01]  /*fb80*/  FFMA R44, R84.reuse, R52, R241 ;  /* 0x00000034542c7223 */ /* 0x048fe200000000f1 */
        /* <DEDUP_REMOVED lines=13> */
[----:B------:R-:W-:Y:S01]  /*fc60*/  LDS.128 R60, [R157+0xd0] ;  /* 0x0000d0009d3c7984 */ /* 0x000fe20000000c00 */
[----:B------:R-:W-:Y:S01]  /*fc70*/  FFMA R86, R86, R58, R85 ;  /* 0x0000003a56567223 */ /* 0x000fe20000000055 */
[C---:B------:R-:W-:Y:S01]  /*fc80*/  FFMA R229, R87.reuse, R55, R84 ;  /* 0x0000003757e57223 */ /* 0x040fe20000000054 */
[C---:B-1----:R-:W-:Y:S01]  /*fc90*/  FFMA R84, R76.reuse, R40, R213 ;  /* 0x000000284c547223 */ /* 0x042fe200000000d5 */
[----:B------:R-:W1:Y:S01]  /*fca0*/  LDS.128 R44, [R145.X4+UR5+0xd0] ;  /* 0x0000d005912c7984 */ /* 0x000e620008004c00 */
[C---:B------:R-:W-:Y:S01]  /*fcb0*/  FFMA R209, R87.reuse, R59, R86 ;  /* 0x0000003b57d17223 */ /* 0x040fe20000000056 */
[C---:B------:R-:W-:Y:S01]  /*fcc0*/  FFMA R86, R76.reuse, R48, R123 ;  /* 0x000000304c567223 */ /* 0x040fe2000000007b */
[C---:B------:R-:W-:Y:S01]  /*fcd0*/  FFMA R215, R87.reuse, R43, R100 ;  /* 0x0000002b57d77223 */ /* 0x040fe20000000064 */
        /* <DEDUP_REMOVED lines=8> */
[----:B------:R-:W4:Y:S01]  /*fd60*/  LDS.128 R72, [R157+0x3d0] ;  /* 0x0003d0009d487984 */ /* 0x000f220000000c00 */
[C---:B------:R-:W-:Y:S01]  /*fd70*/  FFMA R100, R78.reuse, R50, R91 ;  /* 0x000000324e647223 */ /* 0x040fe2000000005b */
[----:B------:R-:W-:Y:S01]  /*fd80*/  FFMA R77, R77, R53, R76 ;  /* 0x000000354d4d7223 */ /* 0x000fe2000000004c */
[C---:B------:R-:W-:Y:S01]  /*fd90*/  FFMA R102, R78.reuse, R58, R89 ;  /* 0x0000003a4e667223 */ /* 0x040fe20000000059 */
[----:B------:R-:W4:Y:S01]  /*fda0*/  LDS.128 R84, [R145.X4+UR5+0x1d0] ;  /* 0x0001d00591547984 */ /* 0x000f220008004c00 */
[C---:B------:R-:W-:Y:S01]  /*fdb0*/  FFMA R76, R78.reuse, R42, R103 ;  /* 0x0000002a4e4c7223 */ /* 0x040fe20000000067 */
[----:B------:R-:W-:Y:S01]  /*fdc0*/  FFMA R78, R78, R54, R77 ;  /* 0x000000364e4e7223 */ /* 0x000fe2000000004d */
[C---:B------:R-:W-:Y:S01]  /*fdd0*/  FFMA R89, R79.reuse, R59, R102 ;  /* 0x0000003b4f597223 */ /* 0x040fe20000000066 */
[C---:B------:R-:W-:Y:S01]  /*fde0*/  FFMA R91, R79.reuse, R51, R100 ;  /* 0x000000334f5b7223 */ /* 0x040fe20000000064 */
[C---:B------:R-:W-:Y:S01]  /*fdf0*/  FFMA R103, R79.reuse, R43, R76 ;  /* 0x0000002b4f677223 */ /* 0x040fe2000000004c */
[----:B------:R-:W-:Y:S01]  /*fe00*/  FFMA R113, R79, R55, R78 ;  /* 0x000000374f717223 */ /* 0x000fe2000000004e */
[C---:B--2---:R-:W-:Y:S01]  /*fe10*/  FFMA R40, R80.reuse, R40, R117 ;  /* 0x0000002850287223 */ /* 0x044fe20000000075 */
        /* <DEDUP_REMOVED lines=15> */
[C---:B-1----:R-:W-:Y:S01]  /*ff10*/  FFMA R40, R44.reuse, R60, R163 ;  /* 0x0000003c2c287223 */ /* 0x042fe200000000a3 */
[----:B------:R-:W-:Y:S01]  /*ff20*/  FFMA R81, R83, R59, R58 ;  /* 0x0000003b53517223 */ /* 0x000fe2000000003a */
[----:B---3--:R-:W-:-:S02]  /*ff30*/  FFMA R42, R44, R64, R161 ;  /* 0x000000402c2a7223 */ /* 0x008fc400000000a1 */
[C---:B------:R-:W-:Y:S01]  /*ff40*/  FFMA R53, R45.reuse, R61, R40 ;  /* 0x0000003d2d357223 */ /* 0x040fe20000000028 */
[C---:B----4-:R-:W-:Y:S01]  /*ff50*/  FFMA R48, R44.reuse, R68, R159 ;  /* 0x000000442c307223 */ /* 0x050fe2000000009f */
[C---:B------:R-:W-:Y:S02]  /*ff60*/  FFMA R51, R45.reuse, R65, R42 ;  /* 0x000000412d337223 */ /* 0x040fe4000000002a */
[----:B------:R-:W1:Y:S01]  /*ff70*/  LDS.128 R40, [R145.X4+UR5+0x3d0] ;  /* 0x0003d00591287984 */ /* 0x000e620008004c00 */
        /* <DEDUP_REMOVED lines=44> */
[----:B------:R-:W-:Y:S01]  /*10240*/  FFMA R56, R40, R72, R129 ;  /* 0x0000004828387223 */ /* 0x000fe20000000081 */
        /* <DEDUP_REMOVED lines=12> */
[C---:B------:R-:W-:Y:S01]  /*10310*/  FFMA R241, R43.reuse, R75, R58 ;  /* 0x0000004b2bf17223 */ /* 0x040fe2000000003a */
[C---:B---3--:R-:W-:Y:S01]  /*10320*/  FFMA R42, R44.reuse, R68, R183 ;  /* 0x000000442c2a7223 */ /* 0x048fe200000000b7 */
        /* <DEDUP_REMOVED lines=31> */
[----:B------:R-:W-:Y:S01]  /*10520*/  FFMA R114, R50, R74, R57 ;  /* 0x0000004a32727223 */ /* 0x000fe20000000039 */
[----:B-1----:R-:W-:Y:S01]  /*10530*/  FFMA R48, R52, R64, R189 ;  /* 0x0000004034307223 */ /* 0x002fe200000000bd */
        /* <DEDUP_REMOVED lines=82> */
[C---:B------:R-:W-:Y:S01]  /*10a60*/  FFMA R52, R54.reuse, R74, R49 ;  /* 0x0000004a36347223 */ /* 0x040fe20000000031 */
[----:B------:R-:W-:Y:S01]  /*10a70*/  FFMA R54, R54, R62, R53 ;  /* 0x0000003e36367223 */ /* 0x000fe20000000035 */
[C---:B------:R-:W-:Y:S01]  /*10a80*/  FFMA R177, R55.reuse, R71, R50 ;  /* 0x0000004737b17223 */ /* 0x040fe20000000032 */
[----:B------:R-:W-:Y:S01]  /*10a90*/  FFMA R175, R55, R67, R48 ;  /* 0x0000004337af7223 */ /* 0x000fe20000000030 */
[C---:B--2---:R-:W-:Y:S01]  /*10aa0*/  FFMA R50, R40.reuse, R72, R223 ;  /* 0x0000004828327223 */ /* 0x044fe200000000df */
[C---:B------:R-:W-:Y:S01]  /*10ab0*/  FFMA R48, R40.reuse, R68, R221 ;  /* 0x0000004428307223 */ /* 0x040fe200000000dd */
[C---:B------:R-:W-:Y:S01]  /*10ac0*/  FFMA R94, R40.reuse, R60, R94 ;  /* 0x0000003c285e7223 */ /* 0x040fe2000000005e */
[----:B------:R-:W-:Y:S01]  /*10ad0*/  FFMA R40, R40, R64, R219 ;  /* 0x0000004028287223 */ /* 0x000fe200000000db */
        /* <DEDUP_REMOVED lines=26> */
[----:B------:R-:W1:Y:S01]  /*10c80*/  LDS.128 R52, [R145.X4+UR5+0x33d0] ;  /* 0x0033d00591347984 */ /* 0x000e620008004c00 */
[C---:B------:R-:W-:Y:S01]  /*10c90*/  FFMA R191, R47.reuse, R63, R40 ;  /* 0x0000003f2fbf7223 */ /* 0x040fe20000000028 */
[C---:B------:R-:W-:Y:S01]  /*10ca0*/  FFMA R167, R47.reuse, R75, R44 ;  /* 0x0000004b2fa77223 */ /* 0x040fe2000000002c */
[----:B------:R-:W-:Y:S01]  /*10cb0*/  FFMA R165, R47, R71, R42 ;  /* 0x000000472fa57223 */ /* 0x000fe2000000002a */
        /* <DEDUP_REMOVED lines=8> */
[----:B------:R-:W-:Y:S01]  /*10d40*/  FFMA R235, R87, R63, R86 ;  /* 0x0000003f57eb7223 */ /* 0x000fe20000000056 */
[C---:B------:R-:W-:Y:S01]  /*10d50*/  FFMA R88, R58.reuse, R66, R43 ;  /* 0x000000423a587223 */ /* 0x040fe2000000002b */
[----:B------:R-:W-:Y:S01]  /*10d60*/  FFMA R57, R57, R73, R56 ;  /* 0x0000004939397223 */ /* 0x000fe20000000038 */
[C---:B------:R-:W-:Y:S01]  /*10d70*/  FFMA R90, R58.reuse, R70, R41 ;  /* 0x000000463a5a7223 */ /* 0x040fe20000000029 */
[-C--:B------:R-:W-:Y:S01]  /*10d80*/  FFMA R163, R47, R67.reuse, R46 ;  /* 0x000000432fa37223 */ /* 0x080fe2000000002e */
[C---:B------:R-:W-:Y:S01]  /*10d90*/  FFMA R56, R58.reuse, R62, R45 ;  /* 0x0000003e3a387223 */ /* 0x040fe2000000002d */
[----:B------:R-:W-:Y:S01]  /*10da0*/  LDS.128 R40, [R145.X4+UR5+0xe0] ;  /* 0x0000e00591287984 */ /* 0x000fe20008004c00 */
        /* <DEDUP_REMOVED lines=22> */
[C---:B-1----:R-:W-:Y:S01]  /*10f10*/  FFMA R64, R52.reuse, R64, R119 ;  /* 0x0000004034407223 */ /* 0x042fe20000000077 */
[C---:B------:R-:W-:Y:S01]  /*10f20*/  FFMA R72, R52.reuse, R72, R81 ;  /* 0x0000004834487223 */ /* 0x040fe20000000051 */
[C---:B------:R-:W-:Y:S01]  /*10f30*/  FFMA R68, R52.reuse, R68, R117 ;  /* 0x0000004434447223 */ /* 0x040fe20000000075 */
[C---:B------:R-:W-:Y:S01]  /*10f40*/  FFMA R125, R51.reuse, R75, R90 ;  /* 0x0000004b337d7223 */ /* 0x040fe2000000005a */
[C---:B------:R-:W-:Y:S01]  /*10f50*/  FFMA R123, R51.reuse, R71, R88 ;  /* 0x00000047337b7223 */ /* 0x040fe20000000058 */
[C---:B------:R-:W-:Y:S01]  /*10f60*/  FFMA R121, R51.reuse, R67, R48 ;  /* 0x0000004333797223 */ /* 0x040fe20000000030 */
        /* <DEDUP_REMOVED lines=16> */
[----:B--2---:R-:W-:-:S03]  /*11070*/  FFMA R60, R40, R108, R217 ;  /* 0x0000006c283c7223 */ /* 0x004fc600000000d9 */
[C---:B------:R-:W-:Y:S01]  /*11080*/  FFMA R63, R41.reuse, R85, R54 ;  /* 0x00000055293f7223 */ /* 0x040fe20000000036 */
[----:B----4-:R-:W-:Y:S01]  /*11090*/  FFMA R52, R40, R96, R83 ;  /* 0x0000006028347223 */ /* 0x010fe20000000053 */
[C---:B------:R-:W-:Y:S02]  /*110a0*/  FFMA R61, R41.reuse, R109, R60 ;  /* 0x0000006d293d7223 */ /* 0x040fe4000000003c */
[----:B------:R-:W-:Y:S01]  /*110b0*/  FFMA R60, R42, R86, R63 ;  /* 0x000000562a3c7223 */ /* 0x000fe2000000003f */
        /* <DEDUP_REMOVED lines=17> */
[----:B------:R-:W-:-:S02]  /*111d0*/  FFMA R63, R57, R109, R42 ;  /* 0x0000006d393f7223 */ /* 0x000fc4000000002a */
[----:B------:R-:W3:Y:S01]  /*111e0*/  LDS.128 R40, [R145.X4+UR5+0x10e0] ;  /* 0x0010e00591287984 */ /* 0x000ee20008004c00 */
        /* <DEDUP_REMOVED lines=10> */
[----:B------:R-:W-:Y:S01]  /*11290*/  FFMA R57, R49, R45, R60 ;  /* 0x0000002d31397223 */ /* 0x000fe2000000003c */
[----:B------:R-:W-:Y:S01]  /*112a0*/  FFMA R67, R59, R87, R56 ;  /* 0x000000573b437223 */ /* 0x000fe20000000038 */
[----:B------:R-:W1:Y:S01]  /*112b0*/  LDS.128 R60, [R145.X4+UR5+0x11e0] ;  /* 0x0011e005913c7984 */ /* 0x000e620008004c00 */
        /* <DEDUP_REMOVED lines=10> */
[----:B--2---:R-:W-:Y:S01]  /*11360*/  FFMA R56, R52, R44, R241 ;  /* 0x0000002c34387223 */ /* 0x004fe200000000f1 */
[----:B------:R-:W-:Y:S01]  /*11370*/  FFMA R50, R50, R98, R49 ;  /* 0x0000006232327223 */ /* 0x000fe20000000031 */
[----:B------:R-:W-:Y:S01]  /*11380*/  FFMA R65, R51, R87, R48 ;  /* 0x0000005733417223 */ /* 0x000fe20000000030 */
[C---:B------:R-:W-:Y:S01]  /*11390*/  FFMA R48, R52.reuse, R84, R129 ;  /* 0x0000005434307223 */ /* 0x040fe20000000081 */
[----:B------:R-:W-:Y:S01]  /*113a0*/  FFMA R49, R53, R45, R56 ;  /* 0x0000002d35317223 */ /* 0x000fe20000000038 */
[----:B------:R-:W-:Y:S01]  /*113b0*/  FFMA R233, R51, R99, R50 ;  /* 0x0000006333e97223 */ /* 0x000fe20000000032 */
[----:B------:R-:W2:Y:S01]  /*113c0*/  LDS.128 R56, [R145.X4+UR5+0x12e0] ;  /* 0x0012e00591387984 */ /* 0x000ea20008004c00 */
        /* <DEDUP_REMOVED lines=8> */
[----:B------:R-:W-:Y:S01]  /*11450*/  FFMA R50, R54, R110, R51 ;  /* 0x0000006e36327223 */ /* 0x000fe20000000033 */
[C---:B---3--:R-:W-:Y:S01]  /*11460*/  FFMA R100, R40.reuse, R44, R100 ;  /* 0x0000002c28647223 */ /* 0x048fe20000000064 */
[----:B------:R-:W-:Y:S01]  /*11470*/  FFMA R82, R40, R108, R82 ;  /* 0x0000006c28527223 */ /* 0x000fe20000000052 */
[----:B------:R-:W-:Y:S01]  /*11480*/  FFMA R54, R54, R98, R53 ;  /* 0x0000006236367223 */ /* 0x000fe20000000035 */
[C---:B------:R-:W-:Y:S01]  /*11490*/  FFMA R104, R40.reuse, R96, R104 ;  /* 0x0000006028687223 */ /* 0x040fe20000000068 */
[C---:B------:R-:W-:Y:S01]  /*114a0*/  FFMA R49, R41.reuse, R45, R100 ;  /* 0x0000002d29317223 */ /* 0x040fe20000000064 */
[----:B------:R-:W-:Y:S01]  /*114b0*/  FFMA R51, R41, R109, R82 ;  /* 0x0000006d29337223 */ /* 0x000fe20000000052 */
[----:B------:R-:W-:Y:S01]  /*114c0*/  FFMA R78, R40, R84, R78 ;  /* 0x00000054284e7223 */ /* 0x000fe2000000004e */
        /* <DEDUP_REMOVED lines=10> */
[C---:B-1----:R-:W-:Y:S01]  /*11570*/  FFMA R114, R60.reuse, R44, R114 ;  /* 0x0000002c3c727223 */ /* 0x042fe20000000072 */
        /* <DEDUP_REMOVED lines=12> */
[----:B------:R-:W1:Y:S01]  /*11640*/  LDS.128 R40, [R145.X4+UR5+0x20e0] ;  /* 0x0020e00591287984 */ /* 0x000e620008004c00 */
[----:B------:R-:W-:Y:S01]  /*11650*/  FFMA R61, R61, R85, R106 ;  /* 0x000000553d3d7223 */ /* 0x000fe2000000006a */
[C---:B--2---:R-:W-:Y:S01]  /*11660*/  FFMA R124, R56.reuse, R96, R124 ;  /* 0x00000060387c7223 */ /* 0x044fe2000000007c */
        /* <DEDUP_REMOVED lines=18> */
[C---:B------:R-:W-:Y:S01]  /*11790*/  FFMA R213, R59.reuse, R87, R64 ;  /* 0x000000573bd57223 */ /* 0x040fe20000000040 */
[C---:B------:R-:W-:Y:S01]  /*117a0*/  FFMA R247, R59.reuse, R99, R56 ;  /* 0x000000633bf77223 */ /* 0x040fe20000000038 */
[----:B------:R-:W2:Y:S01]  /*117b0*/  LDS.128 R52, [R157+0x1f0] ;  /* 0x0001f0009d347984 */ /* 0x000ea20000000c00 */
[----:B------:R-:W-:Y:S01]  /*117c0*/  FFMA R225, R59, R47, R58 ;  /* 0x0000002f3be17223 */ /* 0x000fe2000000003a */
[C---:B---3--:R-:W-:Y:S01]  /*117d0*/  FFMA R64, R48.reuse, R44, R101 ;  /* 0x0000002c30407223 */ /* 0x048fe20000000065 */
[C---:B------:R-:W-:Y:S01]  /*117e0*/  FFMA R58, R48.reuse, R108, R95 ;  /* 0x0000006c303a7223 */ /* 0x040fe2000000005f */
[----:B------:R-:W3:Y:S01]  /*117f0*/  LDS.128 R60, [R157+0x2f0] ;  /* 0x0002f0009d3c7984 */ /* 0x000ee20000000c00 */
[C---:B------:R-:W-:Y:S01]  /*11800*/  FFMA R56, R48.reuse, R84, R93 ;  /* 0x0000005430387223 */ /* 0x040fe2000000005d */
[----:B------:R-:W-:Y:S01]  /*11810*/  FFMA R48, R48, R96, R115 ;  /* 0x0000006030307223 */ /* 0x000fe20000000073 */
[C---:B------:R-:W-:Y:S01]  /*11820*/  FFMA R93, R49.reuse, R45, R64 ;  /* 0x0000002d315d7223 */ /* 0x040fe20000000040 */
[----:B------:R-:W4:Y:S01]  /*11830*/  LDS.128 R76, [R157+0xf0] ;  /* 0x0000f0009d4c7984 */ /* 0x000f220000000c00 */
[C---:B------:R-:W-:Y:S01]  /*11840*/  FFMA R95, R49.reuse, R109, R58 ;  /* 0x0000006d315f7223 */ /* 0x040fe2000000003a */
[----:B------:R-:W-:Y:S01]  /*11850*/  FFMA R101, R49, R85, R56 ;  /* 0x0000005531657223 */ /* 0x000fe20000000038 */
[----:B------:R-:W-:Y:S01]  /*11860*/  FFMA R223, R59, R111, R66 ;  /* 0x0000006f3bdf7223 */ /* 0x000fe20000000042 */
[----:B------:R1:W4:Y:S01]  /*11870*/  LDS.128 R72, [R157+0x3f0] ;  /* 0x0003f0009d487984 */ /* 0x0003220000000c00 */
[----:B------:R-:W-:Y:S01]  /*11880*/  FFMA R49, R49, R97, R48 ;  /* 0x0000006131317223 */ /* 0x000fe20000000030 */
[C---:B------:R-:W-:Y:S01]  /*11890*/  FFMA R66, R50.reuse, R46, R93 ;  /* 0x0000002e32427223 */ /* 0x040fe2000000005d */
        /* <DEDUP_REMOVED lines=26> */
[----:B---3--:R-:W-:-:S03]  /*11a40*/  FFMA R64, R128, R60, R249 ;  /* 0x0000003c80407223 */ /* 0x008fc600000000f9 */
[C---:B------:R-:W-:Y:S01]  /*11a50*/  FFMA R43, R129.reuse, R53, R42 ;  /* 0x00000035812b7223 */ /* 0x040fe2000000002a */
[C---:B----4-:R-:W-:Y:S01]  /*11a60*/  FFMA R40, R128.reuse, R76, R69 ;  /* 0x0000004c80287223 */ /* 0x050fe20000000045 */
[C---:B------:R-:W-:Y:S01]  /*11a70*/  FFMA R41, R129.reuse, R61, R64 ;  /* 0x0000003d81297223 */ /* 0x040fe20000000040 */
[----:B------:R-:W2:Y:S01]  /*11a80*/  LDS.128 R68, [R145.X4+UR5+0x3f0] ;  /* 0x0003f00591447984 */ /* 0x000ea20008004c00 */
[----:B------:R-:W-:Y:S01]  /*11a90*/  FFMA R128, R128, R72, R251 ;  /* 0x0000004880807223 */ /* 0x000fe200000000fb */
[C---:B------:R-:W-:Y:S01]  /*11aa0*/  FFMA R93, R129.reuse, R77, R40 ;  /* 0x0000004d815d7223 */ /* 0x040fe20000000028 */
[C---:B------:R-:W-:Y:S01]  /*11ab0*/  FFMA R40, R130.reuse, R54, R43 ;  /* 0x0000003682287223 */ /* 0x040fe2000000002b */
[C---:B------:R-:W-:Y:S01]  /*11ac0*/  FFMA R42, R130.reuse, R62, R41 ;  /* 0x0000003e822a7223 */ /* 0x040fe20000000029 */
[----:B------:R-:W-:Y:S01]  /*11ad0*/  FFMA R129, R129, R73, R128 ;  /* 0x0000004981817223 */ /* 0x000fe20000000080 */
[----:B------:R-:W-:-:S03]  /*11ae0*/  FFMA R128, R130, R78, R93 ;  /* 0x0000004e82807223 */ /* 0x000fc6000000005d */
        /* <DEDUP_REMOVED lines=28> */
[----:B------:R-:W1:Y:S01]  /*11cb0*/  LDS.128 R64, [R145.X4+UR5+0x11f0] ;  /* 0x0011f00591407984 */ /* 0x000e620008004c00 */
[C---:B------:R-:W-:Y:S01]  /*11cc0*/  FFMA R93, R49.reuse, R53, R56 ;  /* 0x00000035315d7223 */ /* 0x040fe20000000038 */
        /* <DEDUP_REMOVED lines=312> */
[----:B------:R-:W-:-:S02]  /*13050*/  FFMA R44, R43, R79, R42 ;  /* 0x0000004f2b2c7223 */ /* 0x000fc4000000002a */
[----:B------:R2:W3:Y:S01]  /*13060*/  LDS.128 R40, [R145.X4+UR5+0x33f0] ;  /* 0x0033f00591287984 */ /* 0x0004e20008004c00 */
[C---:B-1----:R-:W-:Y:S01]  /*13070*/  FFMA R116, R96.reuse, R76, R211 ;  /* 0x0000004c60747223 */ /* 0x042fe200000000d3 */
[C---:B------:R-:W-:Y:S01]  /*13080*/  FFMA R118, R96.reuse, R52, R187 ;  /* 0x0000003460767223 */ /* 0x040fe200000000bb */
[C---:B------:R-:W-:Y:S01]  /*13090*/  FFMA R124, R96.reuse, R60, R207 ;  /* 0x0000003c607c7223 */ /* 0x040fe200000000cf */
[----:B------:R-:W-:-:S01]  /*130a0*/  FFMA R96, R96, R72, R209 ;  /* 0x0000004860607223 */ /* 0x000fc200000000d1 */
[----:B--2---:R-:W-:Y:S01]  /*130b0*/  SEL R143, R143, RZ, !P1 ;  /* 0x000000ff8f8f7207 */ /* 0x004fe20004800000 */
[----:B------:R-:W-:Y:S06]  /*130c0*/  BAR.SYNC 0x0 ;  /* 0x0000000000007b1d */ /* 0x000fec0000000000 */
[----:B------:R-:W-:Y:S01]  /*130d0*/  IADD3 R64, P1, R0, UR6, RZ ;  /* 0x0000000600407c10 */ /* 0x000fe2000ff3e0ff */
[----:B------:R-:W-:Y:S01]  /*130e0*/  UIADD3 UR4, UR4, 0x1, URZ ;  /* 0x0000000104047890 */ /* 0x000fe2000fffe03f */
[----:B------:R-:W-:Y:S01]  /*130f0*/  IADD3 R66, P2, R2, UR6, RZ ;  /* 0x0000000602427c10 */ /* 0x000fe2000ff5e0ff */
[C---:B---3--:R-:W-:Y:S01]  /*13100*/  FFMA R72, R40.reuse, R72, R117 ;  /* 0x0000004828487223 */ /* 0x048fe20000000075 */
[----:B------:R-:W-:Y:S01]  /*13110*/  IADD3.X R65, R3, UR7, RZ, P1, !PT ;  /* 0x0000000703417c10 */ /* 0x000fe20008ffe4ff */
[----:B------:R-:W-:Y:S01]  /*13120*/  FFMA R60, R40, R60, R125 ;  /* 0x0000003c283c7223 */ /* 0x000fe2000000007d */
[----:B------:R-:W-:Y:S01]  /*13130*/  IADD3 R170, P1, R4, UR6, RZ ;  /* 0x0000000604aa7c10 */ /* 0x000fe2000ff3e0ff */
[C---:B------:R-:W-:Y:S01]  /*13140*/  FFMA R76, R40.reuse, R76, R119 ;  /* 0x0000004c284c7223 */ /* 0x040fe20000000077 */
[----:B------:R-:W-:Y:S01]  /*13150*/  LEA R157, R143, R168, 0xe ;  /* 0x000000a88f9d7211 */ /* 0x000fe200078e70ff */
[----:B------:R-:W-:Y:S01]  /*13160*/  FFMA R40, R40, R52, R127 ;  /* 0x0000003428287223 */ /* 0x000fe2000000007f */
[----:B------:R-:W-:Y:S01]  /*13170*/  IADD3.X R171, R7, UR7, RZ, P1, !PT ;  /* 0x0000000707ab7c10 */ /* 0x000fe20008ffe4ff */
[----:B------:R-:W-:Y:S01]  /*13180*/  UISETP.GE.AND UP0, UPT, UR4, 0x2, UPT ;  /* 0x000000020400788c */ /* 0x000fe2000bf06270 */
[----:B------:R-:W-:Y:S01]  /*13190*/  IADD3 R172, P1, R6, UR6, RZ ;  /* 0x0000000606ac7c10 */ /* 0x000fe2000ff3e0ff */
[----:B------:R-:W-:Y:S01]  /*131a0*/  @!PT LDS RZ, [RZ] ;  /* 0x00000000fffff984 */ /* 0x000fe20000000800 */
[----:B------:R-:W-:Y:S01]  /*131b0*/  @!PT LDS RZ, [RZ] ;  /* 0x00000000fffff984 */ /* 0x000fe20000000800 */
[----:B------:R-:W-:Y:S01]  /*131c0*/  @!PT LDS RZ, [RZ] ;  /* 0x00000000fffff984 */ /* 0x000fe20000000800 */
[----:B------:R1:W-:Y:S01]  /*131d0*/  LDGSTS.E.BYPASS.128 [R157], [R64.64], !P0 ;  /* 0x00000000409d7fae */ /* 0x0003e2000c101c4a */
[----:B------:R-:W-:Y:S01]  /*131e0*/  LEA R159, R143, R166, 0xe ;  /* 0x000000a68f9f7211 */ /* 0x000fe200078e70ff */
[----:B------:R-:W-:Y:S01]  /*131f0*/  USEL UR4, UR4, URZ, !UP0 ;  /* 0x0000003f04047287 */ /* 0x000fe2000c000000 */
[----:B------:R-:W-:-:S02]  /*13200*/  IADD3.X R173, R9, UR7, RZ, P1, !PT ;  /* 0x0000000709ad7c10 */ /* 0x000fc40008ffe4ff */
[----:B------:R-:W-:Y:S01]  /*13210*/  IADD3 R176, P1, R10, UR6, RZ ;  /* 0x000000060ab07c10 */ /* 0x000fe2000ff3e0ff */
[----:B------:R-:W-:Y:S01]  /*13220*/  USHF.L.U32 UR5, UR4, 0xe, URZ ;  /* 0x0000000e04057899 */ /* 0x000fe2000800063f */
[----:B------:R-:W-:Y:S01]  /*13230*/  IADD3.X R67, R5, UR7, RZ, P2, !PT ;  /* 0x0000000705437c10 */ /* 0x000fe200097fe4ff */
[----:B------:R-:W-:Y:S01]  /*13240*/  ULEA UR8, UR4, 0x8000, 0xf ;  /* 0x0000800004087891 */ /* 0x000fe2000f8e783f */
[----:B------:R-:W-:Y:S02]  /*13250*/  LEA R161, R143, R164, 0xe ;  /* 0x000000a48fa17211 */ /* 0x000fe400078e70ff */
[----:B------:R-:W-:Y:S01]  /*13260*/  IADD3.X R177, R13, UR7, RZ, P1, !PT ;  /* 0x000000070db17c10 */ /* 0x000fe20008ffe4ff */
[----:B------:R2:W-:Y:S01]  /*13270*/  LDGSTS.E.BYPASS.128 [R159], [R66.64], !P0 ;  /* 0x00000000429f7fae */ /* 0x0005e2000c101c4a */
[----:B-1----:R-:W-:Y:S02]  /*13280*/  IADD3 R64, P1, R12, UR6, RZ ;  /* 0x000000060c407c10 */ /* 0x002fe4000ff3e0ff */
[----:B------:R-:W-:Y:S01]  /*13290*/  IADD3 R174, P2, R8, UR6, RZ ;  /* 0x0000000608ae7c10 */ /* 0x000fe2000ff5e0ff */
[----:B------:R1:W-:Y:S01]  /*132a0*/  LDGSTS.E.BYPASS.128 [R161], [R170.64], !P0 ;  /* 0x00000000aaa17fae */ /* 0x0003e2000c101c4a */
[----:B------:R-:W-:-:S02]  /*132b0*/  LEA R163, R143, R162, 0xe ;  /* 0x000000a28fa37211 */ /* 0x000fc400078e70ff */
[----:B------:R-:W-:Y:S02]  /*132c0*/  IADD3.X R65, R15, UR7, RZ, P1, !PT ;  /* 0x000000070f417c10 */ /* 0x000fe40008ffe4ff */
[----:B------:R-:W-:Y:S01]  /*132d0*/  LEA R165, R143, R160, 0xe ;  /* 0x000000a08fa57211 */ /* 0x000fe200078e70ff */
[----:B------:R3:W-:Y:S01]  /*132e0*/  LDGSTS.E.BYPASS.128 [R163], [R172.64], !P0 ;  /* 0x00000000aca37fae */ /* 0x0007e2000c101c4a */
[----:B------:R-:W-:Y:S02]  /*132f0*/  IADD3.X R175, R11, UR7, RZ, P2, !PT ;  /* 0x000000070baf7c10 */ /* 0x000fe400097fe4ff */
[----:B------:R-:W-:Y:S02]  /*13300*/  LEA R157, R143, R158, 0xe ;  /* 0x0000009e8f9d7211 */ /* 0x000fe400078e70ff */
[----:B------:R-:W-:Y:S01]  /*13310*/  IADD3 R178, P2, R14, UR6, RZ ;  /* 0x000000060eb27c10 */ /* 0x000fe2000ff5e0ff */
[----:B------:R4:W-:Y:S01]  /*13320*/  LDGSTS.E.BYPASS.128 [R165], [R174.64], !P0 ;  /* 0x00000000aea57fae */ /* 0x0009e2000c101c4a */
[----:B-1----:R-:W-:-:S02]  /*13330*/  IADD3 R170, P1, R18, UR6, RZ ;  /* 0x0000000612aa7c10 */ /* 0x002fc4000ff3e0ff */
[----:B--2---:R-:W-:Y:S01]  /*13340*/  LEA R159, R143, R156, 0xe ;  /* 0x0000009c8f9f7211 */ /* 0x004fe200078e70ff */
[----:B------:R1:W-:Y:S01]  /*13350*/  LDGSTS.E.BYPASS.128 [R157], [R176.64], !P0 ;  /* 0x00000000b09d7fae */ /* 0x0003e2000c101c4a */
[----:B------:R-:W-:Y:S02]  /*13360*/  IADD3.X R171, R21, UR7, RZ, P1, !PT ;  /* 0x0000000715ab7c10 */ /* 0x000fe40008ffe4ff */
[----:B------:R-:W-:Y:S01]  /*13370*/  IADD3 R66, P3, R16, UR6, RZ ;  /* 0x0000000610427c10 */ /* 0x000fe2000ff7e0ff */
[----:B------:R2:W-:Y:S01]  /*13380*/  LDGSTS.E.BYPASS.128 [R159], [R64.64], !P0 ;  /* 0x00000000409f7fae */ /* 0x0005e2000c101c4a */
[C---:B---3--:R-:W-:Y:S02]  /*13390*/  LEA R163, R143.reuse, 0x8000, 0xf ;  /* 0x000080008fa37811 */ /* 0x048fe400078e78ff */
[----:B------:R-:W-:Y:S02]  /*133a0*/  IADD3 R172, P1, R22, UR6, RZ ;  /* 0x0000000616ac7c10 */ /* 0x000fe4000ff3e0ff */
[----:B------:R-:W-:-:S02]  /*133b0*/  LEA R161, R143, R154, 0xe ;  /* 0x0000009a8fa17211 */ /* 0x000fc400078e70ff */
[----:B------:R-:W-:Y:S02]  /*133c0*/  IADD3.X R179, R17, UR7, RZ, P2, !PT ;  /* 0x0000000711b37c10 */ /* 0x000fe400097fe4ff */
[----:B------:R-:W-:Y:S02]  /*133d0*/  IADD3.X R67, R19, UR7, RZ, P3, !PT ;  /* 0x0000000713437c10 */ /* 0x000fe40009ffe4ff */
[----:B----4-:R-:W-:Y:S01]  /*133e0*/  IADD3 R165, R168, R163, RZ ;  /* 0x000000a3a8a57210 */ /* 0x010fe20007ffe0ff */
[----:B------:R3:W-:Y:S01]  /*133f0*/  LDGSTS.E.BYPASS.128 [R161], [R178.64], !P0 ;  /* 0x00000000b2a17fae */ /* 0x0007e2000c101c4a */
[----:B------:R-:W-:Y:S02]  /*13400*/  IADD3.X R173, R25, UR7, RZ, P1, !PT ;  /* 0x0000000719ad7c10 */ /* 0x000fe40008ffe4ff */
[----:B--2---:R-:W-:Y:S01]  /*13410*/  IADD3 R64, P1, R24, UR6, RZ ;  /* 0x0000000618407c10 */ /* 0x004fe2000ff3e0ff */
[----:B------:R-:W0:Y:S01]  /*13420*/  LDGDEPBAR ;  /* 0x00000000000079af */ /* 0x000e220000000000 */
[----:B------:R-:W-:-:S02]  /*13430*/  IADD3 R174, P2, R20, UR6, RZ ;  /* 0x0000000614ae7c10 */ /* 0x000fc4000ff5e0ff */
[-C--:B-1----:R-:W-:Y:S01]  /*13440*/  IADD3 R157, R166, R163.reuse, RZ ;  /* 0x000000a3a69d7210 */ /* 0x082fe20007ffe0ff */
[----:B------:R1:W-:Y:S01]  /*13450*/  LDGSTS.E.BYPASS.128 [R165], [R66.64], !P0 ;  /* 0x0000000042a57fae */ /* 0x0003e2000c101c4a */
[----:B------:R-:W-:Y:S02]  /*13460*/  IADD3.X R65, R27, UR7, RZ, P1, !PT ;  /* 0x000000071b417c10 */ /* 0x000fe40008ffe4ff */
[----:B------:R-:W-:Y:S01]  /*13470*/  IADD3.X R175, R23, UR7, RZ, P2, !PT ;  /* 0x0000000717af7c10 */ /* 0x000fe200097fe4ff */
[----:B------:R2:W-:Y:S01]  /*13480*/  LDGSTS.E.BYPASS.128 [R157], [R170.64], !P0 ;  /* 0x00000000aa9d7fae */ /* 0x0005e2000c101c4a */
[-C--:B------:R-:W-:Y:S02]  /*13490*/  IADD3 R159, R164, R163.reuse, RZ ;  /* 0x000000a3a49f7210 */ /* 0x080fe40007ffe0ff */
[-C--:B---3--:R-:W-:Y:S02]  /*134a0*/  IADD3 R161, R162, R163.reuse, RZ ;  /* 0x000000a3a2a17210 */ /* 0x088fe40007ffe0ff */
[----:B------:R-:W-:Y:S01]  /*134b0*/  IADD3 R176, P2, R26, UR6, RZ ;  /* 0x000000061ab07c10 */ /* 0x000fe2000ff5e0ff */
[----:B------:R3:W-:Y:S01]  /*134c0*/  LDGSTS.E.BYPASS.128 [R159], [R174.64], !P0 ;  /* 0x00000000ae9f7fae */ /* 0x0007e2000c101c4a */
[----:B------:R-:W-:-:S02]  /*134d0*/  IADD3 R167, R148, R163, RZ ;  /* 0x000000a394a77210 */ /* 0x000fc40007ffe0ff */
[----:B-1----:R-:W-:Y:S01]  /*134e0*/  IADD3 R66, P1, R28, UR6, RZ ;  /* 0x000000061c427c10 */ /* 0x002fe2000ff3e0ff */
[----:B------:R1:W-:Y:S01]  /*134f0*/  LDGSTS.E.BYPASS.128 [R161], [R172.64], !P0 ;  /* 0x00000000aca17fae */ /* 0x0003e2000c101c4a */
[-C--:B------:R-:W-:Y:S02]  /*13500*/  IADD3 R165, R160, R163.reuse, RZ ;  /* 0x000000a3a0a57210 */ /* 0x080fe40007ffe0ff */
[----:B------:R-:W-:Y:S02]  /*13510*/  IADD3.X R67, R31, UR7, RZ, P1, !PT ;  /* 0x000000071f437c10 */ /* 0x000fe40008ffe4ff */
[----:B--2---:R-:W-:Y:S01]  /*13520*/  IADD3 R170, P1, R30, UR6, RZ ;  /* 0x000000061eaa7c10 */ /* 0x004fe2000ff3e0ff */
[----:B------:R2:W-:Y:S01]  /*13530*/  LDGSTS.E.BYPASS.128 [R165], [R64.64], !P0 ;  /* 0x0000000040a57fae */ /* 0x0005e2000c101c4a */
[----:B------:R-:W-:Y:S02]  /*13540*/  IADD3.X R177, R29, UR7, RZ, P2, !PT ;  /* 0x000000071db17c10 */ /* 0x000fe400097fe4ff */
[----:B------:R-:W-:-:S02]  /*13550*/  IADD3 R157, R158, R163, RZ ;  /* 0x000000a39e9d7210 */ /* 0x000fc40007ffe0ff */
[-C--:B---3--:R-:W-:Y:S02]  /*13560*/  IADD3 R159, R156, R163.reuse, RZ ;  /* 0x000000a39c9f7210 */ /* 0x088fe40007ffe0ff */
[----:B------:R-:W-:Y:S01]  /*13570*/  IADD3.X R171, R33, UR7, RZ, P1, !PT ;  /* 0x0000000721ab7c10 */ /* 0x000fe20008ffe4ff */
[----:B------:R3:W-:Y:S01]  /*13580*/  LDGSTS.E.BYPASS.128 [R157], [R176.64], !P0 ;  /* 0x00000000b09d7fae */ /* 0x0007e2000c101c4a */
[----:B-1----:R-:W-:Y:S02]  /*13590*/  IADD3 R172, P1, R34, UR6, RZ ;  /* 0x0000000622ac7c10 */ /* 0x002fe4000ff3e0ff */
[----:B------:R-:W-:Y:S01]  /*135a0*/  IADD3 R174, P2, R32, UR6, RZ ;  /* 0x0000000620ae7c10 */ /* 0x000fe2000ff5e0ff */
[----:B------:R1:W-:Y:S01]  /*135b0*/  LDGSTS.E.BYPASS.128 [R159], [R66.64], !P0 ;  /* 0x00000000429f7fae */ /* 0x0003e2000c101c4a */
[----:B------:R-:W-:Y:S02]  /*135c0*/  IADD3.X R173, R37, UR7, RZ, P1, !PT ;  /* 0x0000000725ad7c10 */ /* 0x000fe40008ffe4ff */
[----:B------:R-:W-:-:S02]  /*135d0*/  IADD3 R161, R154, R163, RZ ;  /* 0x000000a39aa17210 */ /* 0x000fc40007ffe0ff */
[----:B------:R-:W-:Y:S02]  /*135e0*/  IADD3.X R175, R35, UR7, RZ, P2, !PT ;  /* 0x0000000723af7c10 */ /* 0x000fe400097fe4ff */
[-C--:B--2---:R-:W-:Y:S01]  /*135f0*/  IADD3 R165, R153, R163.reuse, RZ ;  /* 0x000000a399a57210 */ /* 0x084fe20007ffe0ff */
[----:B------:R2:W-:Y:S01]  /*13600*/  LDGSTS.E.BYPASS.128 [R161], [R170.64], !P0 ;  /* 0x00000000aaa17fae */ /* 0x0005e2000c101c4a */
[-C--:B---3--:R-:W-:Y:S02]  /*13610*/  IADD3 R157, R152, R163.reuse, RZ ;  /* 0x000000a3989d7210 */ /* 0x088fe40007ffe0ff */
[----:B------:R-:W-:Y:S01]  /*13620*/  IADD3 R176, P2, R38, UR6, RZ ;  /* 0x0000000626b07c10 */ /* 0x000fe2000ff5e0ff */
[----:B------:R3:W-:Y:S01]  /*13630*/  LDGSTS.E.BYPASS.128 [R165], [R174.64], !P0 ;  /* 0x00000000aea57fae */ /* 0x0007e2000c101c4a */
[----:B-1----:R-:W-:Y:S02]  /*13640*/  IADD3 R66, P1, R36, UR6, RZ ;  /* 0x0000000624427c10 */ /* 0x002fe4000ff3e0ff */
[----:B------:R-:W-:Y:S01]  /*13650*/  IADD3 R159, R151, R163, RZ ;  /* 0x000000a3979f7210 */ /* 0x000fe20007ffe0ff */
[----:B------:R1:W-:Y:S01]  /*13660*/  LDGSTS.E.BYPASS.128 [R157], [R172.64], !P0 ;  /* 0x00000000ac9d7fae */ /* 0x0003e2000c101c4a */
[----:B------:R-:W-:-:S02]  /*13670*/  IADD3.X R67, R39, UR7, RZ, P1, !PT ;  /* 0x0000000727437c10 */ /* 0x000fc40008ffe4ff */
[----:B------:R-:W-:Y:S02]  /*13680*/  IADD3 R64, P1, R132, UR6, RZ ;  /* 0x0000000684407c10 */ /* 0x000fe4000ff3e0ff */
[----:B------:R-:W-:Y:S01]  /*13690*/  IADD3.X R177, R133, UR7, RZ, P2, !PT ;  /* 0x0000000785b17c10 */ /* 0x000fe200097fe4ff */
[----:B------:R4:W-:Y:S01]  /*136a0*/  LDGSTS.E.BYPASS.128 [R159], [R66.64], !P0 ;  /* 0x00000000429f7fae */ /* 0x0009e2000c101c4a */
[----:B------:R-:W-:Y:S02]  /*136b0*/  IADD3.X R65, R134, UR7, RZ, P1, !PT ;  /* 0x0000000786417c10 */ /* 0x000fe40008ffe4ff */
[----:B--2---:R-:W-:Y:S02]  /*136c0*/  IADD3 R170, P1, R136, UR6, RZ ;  /* 0x0000000688aa7c10 */ /* 0x004fe4000ff3e0ff */
[----:B------:R-:W-:Y:S01]  /*136d0*/  IADD3 R161, R150, R163, RZ ;  /* 0x000000a396a17210 */ /* 0x000fe20007ffe0ff */
[----:B-1----:R-:W-:Y:S01]  /*136e0*/  FFMA R157, R97, R53, R118 ;  /* 0x00000035619d7223 */ /* 0x002fe20000000076 */
[----:B------:R-:W-:-:S02]  /*136f0*/  IADD3 R172, P2, R138, UR6, RZ ;  /* 0x000000068aac7c10 */ /* 0x000fc4000ff5e0ff */
[----:B---3--:R-:W-:Y:S01]  /*13700*/  IADD3 R174, P3, R140, UR6, RZ ;  /* 0x000000068cae7c10 */ /* 0x008fe2000ff7e0ff */
[----:B------:R1:W-:Y:S01]  /*13710*/  LDGSTS.E.BYPASS.128 [R161], [R176.64], !P0 ;  /* 0x00000000b0a17fae */ /* 0x0003e2000c101c4a */
[----:B------:R-:W-:Y:S01]  /*13720*/  IADD3 R165, R149, R163, RZ ;  /* 0x000000a395a57210 */ /* 0x000fe20007ffe0ff */
[-C--:B----4-:R-:W-:Y:S01]  /*13730*/  FFMA R67, R97, R61.reuse, R124 ;  /* 0x0000003d61437223 */ /* 0x090fe2000000007c */
[----:B------:R-:W-:Y:S01]  /*13740*/  IADD3.X R171, R135, UR7, RZ, P1, !PT ;  /* 0x0000000787ab7c10 */ /* 0x000fe20008ffe4ff */
[----:B------:R-:W-:Y:S01]  /*13750*/  FFMA R61, R41, R61, R60 ;  /* 0x0000003d293d7223 */ /* 0x000fe2000000003c */
[----:B------:R-:W-:Y:S01]  /*13760*/  IADD3.X R173, R137, UR7, RZ, P2, !PT ;  /* 0x0000000789ad7c10 */ /* 0x000fe200097fe4ff */
[----:B------:R2:W-:Y:S01]  /*13770*/  LDGSTS.E.BYPASS.128 [R165], [R64.64], !P0 ;  /* 0x0000000040a57fae */ /* 0x0005e2000c101c4a */
[-C--:B------:R-:W-:Y:S01]  /*13780*/  IADD3 R159, R147, R163.reuse, RZ ;  /* 0x000000a3939f7210 */ /* 0x080fe20007ffe0ff */
[----:B------:R-:W-:Y:S01]  /*13790*/  UIADD3 UR6, UP1, UR6, 0x100, URZ ;  /* 0x0000010006067890 */ /* 0x000fe2000ff3e03f */
[----:B------:R-:W-:Y:S01]  /*137a0*/  IADD3.X R175, R139, UR7, RZ, P3, !PT ;  /* 0x000000078baf7c10 */ /* 0x000fe20009ffe4ff */
[----:B------:R1:W-:Y:S01]  /*137b0*/  LDGSTS.E.BYPASS.128 [R167], [R170.64], !P0 ;  /* 0x00000000aaa77fae */ /* 0x0003e2000c101c4a */
[----:B------:R-:W-:Y:S01]  /*137c0*/  IADD3 R163, R146, R163, RZ ;  /* 0x000000a392a37210 */ /* 0x000fe20007ffe0ff */
[-C--:B------:R-:W-:Y:S01]  /*137d0*/  FFMA R66, R98, R62.reuse, R67 ;  /* 0x0000003e62427223 */ /* 0x080fe20000000043 */
[----:B------:R-:W-:Y:S01]  /*137e0*/  FFMA R62, R42, R62, R61 ;  /* 0x0000003e2a3e7223 */ /* 0x000fe2000000003d */
[----:B------:R1:W-:Y:S01]  /*137f0*/  LDGSTS.E.BYPASS.128 [R159], [R172.64], !P0 ;  /* 0x00000000ac9f7fae */ /* 0x0003e2000c101c4a */
[----:B------:R-:W-:Y:S01]  /*13800*/  UIADD3.X UR7, URZ, UR7, URZ, UP1, !UPT ;  /* 0x000000073f077290 */ /* 0x000fe20008ffe43f */
[----:B------:R-:W-:-:S02]  /*13810*/  FFMA R66, R99, R63, R66 ;  /* 0x0000003f63427223 */ /* 0x000fc40000000042 */
[----:B------:R1:W-:Y:S01]  /*13820*/  LDGSTS.E.BYPASS.128 [R163], [R174.64], !P0 ;  /* 0x00000000aea37fae */ /* 0x0003e2000c101c4a */
[----:B------:R-:W-:Y:S01]  /*13830*/  ISETP.GE.U32.AND P0, PT, R155, 0xc0, PT ;  /* 0x000000c09b00780c */ /* 0x000fe20003f06070 */
[C---:B--2---:R-:W-:Y:S01]  /*13840*/  FFMA R65, R97.reuse, R73, R96 ;  /* 0x0000004961417223 */ /* 0x044fe20000000060 */
[----:B------:R-:W-:Y:S01]  /*13850*/  FFMA R97, R97, R77, R116 ;  /* 0x0000004d61617223 */ /* 0x000fe20000000074 */
[----:B------:R-:W0:Y:S01]  /*13860*/  LDGDEPBAR ;  /* 0x00000000000079af */ /* 0x000e220000000000 */
[C---:B------:R-:W-:Y:S01]  /*13870*/  FFMA R73, R41.reuse, R73, R72 ;  /* 0x0000004929497223 */ /* 0x040fe20000000048 */
[C---:B------:R-:W-:Y:S01]  /*13880*/  FFMA R77, R41.reuse, R77, R76 ;  /* 0x0000004d294d7223 */ /* 0x040fe2000000004c */
[----:B------:R-:W-:Y:S01]  /*13890*/  FFMA R41, R41, R53, R40 ;  /* 0x0000003529297223 */ /* 0x000fe20000000028 */
        /* <DEDUP_REMOVED lines=13> */
[----:B------:R-:W-:-:S04]  /*13970*/  DEPBAR.LE SB0, 0x2 ;  /* 0x000080800000791a */ /* 0x000fc80000000000 */
[----:B------:R-:W-:Y:S06]  /*13980*/  BAR.SYNC 0x0 ;  /* 0x0000000000007b1d */ /* 0x000fec0000000000 */
[----:B-1----:R-:W-:Y:S01]  /*13990*/  @P0 CALL.REL.NOINC `(.L_x_0) ;  /* 0x0000001000000944 */ /* 0x002fe20003c00000 */
[----:B------:R-:W-:Y:S05]  /*139a0*/  BRA `(.L_x_1) ;  /* 0xfffee46000007947 */ /* 0x000fea000383ffff */
.L_x_0:
[----:B------:R-:W1:Y:S01]  /*139b0*/  S2R R0, SR_TID.X ;  /* 0x0000000000007919 */ /* 0x000e620000002100 */
[----:B------:R-:W-:-:S04]  /*139c0*/  DEPBAR.LE SB0, 0x0 ;  /* 0x000080000000791a */ /* 0x000fc80000000000 */
[C---:B------:R-:W-:Y:S02]  /*139d0*/  LOP3.LUT R2, R142.reuse, 0x8, RZ, 0xfc, !PT ;  /* 0x000000088e027812 */ /* 0x040fe400078efcff */
[C---:B------:R-:W-:Y:S02]  /*139e0*/  LOP3.LUT R12, R142.reuse, 0x10, RZ, 0xfc, !PT ;  /* 0x000000108e0c7812 */ /* 0x040fe400078efcff */
[C---:B------:R-:W-:Y:S02]  /*139f0*/  LOP3.LUT R20, R142.reuse, 0x18, RZ, 0xfc, !PT ;  /* 0x000000188e147812 */ /* 0x040fe400078efcff */
[C---:B------:R-:W-:Y:S02]  /*13a00*/  LOP3.LUT R21, R142.reuse, 0x1c, RZ, 0xfc, !PT ;  /* 0x0000001c8e157812 */ /* 0x040fe400078efcff */
[C---:B------:R-:W-:Y:S02]  /*13a10*/  LOP3.LUT R22, R142.reuse, 0x20, RZ, 0xfc, !PT ;  /* 0x000000208e167812 */ /* 0x040fe400078efcff */
[----:B------:R-:W-:-:S02]  /*13a20*/  LOP3.LUT R23, R142, 0x24, RZ, 0xfc, !PT ;  /* 0x000000248e177812 */ /* 0x000fc400078efcff */
[----:B-1----:R-:W-:Y:S02]  /*13a30*/  SHF.R.U32.HI R3, RZ, 0x5, R0 ;  /* 0x00000005ff037819 */ /* 0x002fe40000011600 */
[----:B------:R-:W-:Y:S02]  /*13a40*/  SHF.L.U32 R0, R0, 0x2, RZ ;  /* 0x0000000200007819 */ /* 0x000fe400000006ff */
[----:B------:R-:W-:Y:S02]  /*13a50*/  SGXT.U32 R3, R3, 0x2 ;  /* 0x000000020303781a */ /* 0x000fe40000000000 */
[----:B------:R-:W-:-:S03]  /*13a60*/  LOP3.LUT R141, R141, 0x7c, R0, 0xf8, !PT ;  /* 0x0000007c8d8d7812 */ /* 0x000fc600078ef800 */
[----:B------:R-:W-:Y:S01]  /*13a70*/  IMAD R144, R3, 0x210, R144 ;  /* 0x0000021003907824 */ /* 0x000fe200078e0290 */
[----:B------:R-:W-:Y:S06]  /*13a80*/  BAR.SYNC 0x0 ;  /* 0x0000000000007b1d */ /* 0x000fec0000000000 */
[----:B------:R-:W-:Y:S01]  /*13a90*/  SHF.L.U32 R0, R144, 0x2, RZ ;  /* 0x0000000290007819 */ /* 0x000fe200000006ff */
[----:B------:R-:W-:Y:S01]  /*13aa0*/  STS.128 [R144.X4], R128 ;  /* 0x0000008090007388 */ /* 0x000fe20000004c00 */
[----:B------:R-:W-:Y:S02]  /*13ab0*/  ISETP.GE.AND P0, PT, R141, 0x80, PT ;  /* 0x000000808d00780c */ /* 0x000fe40003f06270 */
[----:B------:R-:W-:Y:S01]  /*13ac0*/  LEA R14, R2, R141, 0x7 ;  /* 0x0000008d020e7211 */ /* 0x000fe200078e38ff */
[----:B------:R-:W-:Y:S01]  /*13ad0*/  IMAD R24, R3, -0x630, R0 ;  /* 0xfffff9d003187824 */ /* 0x000fe200078e0200 */
[----:B------:R-:W-:Y:S01]  /*13ae0*/  STS.128 [R144.X4+0x210], R104 ;  /* 0x0002106890007388 */ /* 0x000fe20000004c00 */
[----:B------:R-:W-:-:S02]  /*13af0*/  LOP3.LUT R0, R142, 0x4, RZ, 0xfc, !PT ;  /* 0x000000048e007812 */ /* 0x000fc400078efcff */
[----:B------:R-:W-:Y:S01]  /*13b00*/  ISETP.LT.AND P1, PT, R142, c[0x0][0x178], !P0 ;  /* 0x00005e008e007a0c */ /* 0x000fe20004721270 */
[----:B------:R-:W-:Y:S01]  /*13b10*/  STS.128 [R144.X4+0x420], R92 ;  /* 0x0004205c90007388 */ /* 0x000fe20000004c00 */
[----:B------:R-:W-:Y:S02]  /*13b20*/  ISETP.LT.AND P2, PT, R0, c[0x0][0x178], !P0 ;  /* 0x00005e0000007a0c */ /* 0x000fe40004741270 */
[----:B------:R-:W-:Y:S01]  /*13b30*/  ISETP.LT.AND P3, PT, R2, c[0x0][0x178], !P0 ;  /* 0x00005e0002007a0c */ /* 0x000fe20004761270 */
[----:B------:R-:W-:Y:S01]  /*13b40*/  STS.128 [R144.X4+0x630], R56 ;  /* 0x0006303890007388 */ /* 0x000fe20000004c00 */
[C---:B------:R-:W-:Y:S02]  /*13b50*/  LOP3.LUT R3, R142.reuse, 0xc, RZ, 0xfc, !PT ;  /* 0x0000000c8e037812 */ /* 0x040fe400078efcff */
[-C--:B------:R-:W-:Y:S01]  /*13b60*/  LEA R2, R142, R141.reuse, 0x7 ;  /* 0x0000008d8e027211 */ /* 0x080fe200078e38ff */
[----:B------:R-:W-:Y:S06]  /*13b70*/  BAR.SYNC 0x0 ;  /* 0x0000000000007b1d */ /* 0x000fec0000000000 */
[----:B------:R-:W1:Y:S01]  /*13b80*/  LDS.128 R28, [R24] ;  /* 0x00000000181c7984 */ /* 0x000e620000000c00 */
[----:B------:R-:W-:-:S02]  /*13b90*/  LEA R13, R0, R141, 0x7 ;  /* 0x0000008d000d7211 */ /* 0x000fc400078e38ff */
[C---:B------:R-:W-:Y:S01]  /*13ba0*/  ISETP.LT.AND P4, PT, R3.reuse, c[0x0][0x178], !P0 ;  /* 0x00005e0003007a0c */ /* 0x040fe20004781270 */
[----:B------:R-:W2:Y:S01]  /*13bb0*/  LDS.128 R32, [R24+0x840] ;  /* 0x0008400018207984 */ /* 0x000ea20000000c00 */
[-C--:B------:R-:W-:Y:S02]  /*13bc0*/  LEA R16, R3, R141.reuse, 0x7 ;  /* 0x0000008d03107211 */ /* 0x080fe400078e38ff */
[C---:B------:R-:W-:Y:S01]  /*13bd0*/  ISETP.LT.AND P5, PT, R12.reuse, c[0x0][0x178], !P0 ;  /* 0x00005e000c007a0c */ /* 0x040fe200047a1270 */
[----:B------:R-:W3:Y:S01]  /*13be0*/  LDS.128 R36, [R24+0x1080] ;  /* 0x0010800018247984 */ /* 0x000ee20000000c00 */
[----:B------:R-:W-:Y:S02]  /*13bf0*/  LEA R18, R12, R141, 0x7 ;  /* 0x0000008d0c127211 */ /* 0x000fe400078e38ff */
[----:B------:R-:W-:Y:S01]  /*13c00*/  LOP3.LUT R0, R142, 0x14, RZ, 0xfc, !PT ;  /* 0x000000148e007812 */ /* 0x000fe200078efcff */
[----:B------:R-:W4:Y:S04]  /*13c10*/  LDS.128 R40, [R24+0x18c0] ;  /* 0x0018c00018287984 */ /* 0x000f280000000c00 */
[----:B------:R-:W-:Y:S06]  /*13c20*/  BAR.SYNC 0x0 ;  /* 0x0000000000007b1d */ /* 0x000fec0000000000 */
[----:B------:R-:W-:Y:S04]  /*13c30*/  STS.128 [R144.X4], R88 ;  /* 0x0000005890007388 */ /* 0x000fe80000004c00 */
[----:B------:R-:W-:Y:S04]  /*13c40*/  STS.128 [R144.X4+0x210], R100 ;  /* 0x0002106490007388 */ /* 0x000fe80000004c00 */
[----:B------:R-:W-:Y:S04]  /*13c50*/  STS.128 [R144.X4+0x420], R112 ;  /* 0x0004207090007388 */ /* 0x000fe80000004c00 */
[----:B------:R-:W-:Y:S04]  /*13c60*/  STS.128 [R144.X4+0x630], R80 ;  /* 0x0006305090007388 */ /* 0x000fe80000004c00 */
[----:B------:R-:W-:Y:S06]  /*13c70*/  BAR.SYNC 0x0 ;  /* 0x0000000000007b1d */ /* 0x000fec0000000000 */
[----:B------:R-:W1:Y:S04]  /*13c80*/  LDS.128 R52, [R24] ;  /* 0x0000000018347984 */ /* 0x000e680000000c00 */
[----:B------:R-:W1:Y:S04]  /*13c90*/  LDS.128 R56, [R24+0x840] ;  /* 0x0008400018387984 */ /* 0x000e680000000c00 */
[----:B------:R-:W1:Y:S04]  /*13ca0*/  LDS.128 R60, [R24+0x1080] ;  /* 0x00108000183c7984 */ /* 0x000e680000000c00 */
[----:B------:R-:W1:Y:S04]  /*13cb0*/  LDS.128 R76, [R24+0x18c0] ;  /* 0x0018c000184c7984 */ /* 0x000e680000000c00 */
[----:B------:R-:W-:Y:S06]  /*13cc0*/  BAR.SYNC 0x0 ;  /* 0x0000000000007b1d */ /* 0x000fec0000000000 */
[----:B------:R-:W-:Y:S04]  /*13cd0*/  STS.128 [R144.X4], R68 ;  /* 0x0000004490007388 */ /* 0x000fe80000004c00 */
[----:B------:R-:W-:Y:S04]  /*13ce0*/  STS.128 [R144.X4+0x210], R108 ;  /* 0x0002106c90007388 */ /* 0x000fe80000004c00 */
[----:B------:R-:W-:Y:S04]  /*13cf0*/  STS.128 [R144.X4+0x420], R84 ;  /* 0x0004205490007388 */ /* 0x000fe80000004c00 */
[----:B------:R-:W-:Y:S04]  /*13d00*/  STS.128 [R144.X4+0x630], R120 ;  /* 0x0006307890007388 */ /* 0x000fe80000004c00 */
[----:B------:R-:W-:Y:S06]  /*13d10*/  BAR.SYNC 0x0 ;  /* 0x0000000000007b1d */ /* 0x000fec0000000000 */
[----:B------:R-:W1:Y:S01]  /*13d20*/  LDS.128 R80, [R24] ;  /* 0x0000000018507984 */ /* 0x000e620000000c00 */
[----:B------:R-:W-:-:S03]  /*13d30*/  MOV R69, 0x4 ;  /* 0x0000000400457802 */ /* 0x000fc60000000f00 */
[----:B------:R-:W1:Y:S02]  /*13d40*/  LDS.128 R88, [R24+0x840] ;  /* 0x0008400018587984 */ /* 0x000e640000000c00 */
[-C--:B------:R-:W-:Y:S02]  /*13d50*/  IMAD.WIDE R2, R2, R69.reuse, c[0x0][0x170] ;  /* 0x00005c0002027625 */ /* 0x080fe400078e0245 */
[----:B------:R-:W2:Y:S02]  /*13d60*/  LDS.128 R4, [R24+0x1080] ;  /* 0x0010800018047984 */ /* 0x000ea40000000c00 */
[-C--:B------:R-:W-:Y:S02]  /*13d70*/  IMAD.WIDE R12, R13, R69.reuse, c[0x0][0x170] ;  /* 0x00005c000d0c7625 */ /* 0x080fe400078e0245 */
[----:B------:R-:W3:Y:S02]  /*13d80*/  LDS.128 R8, [R24+0x18c0] ;  /* 0x0018c00018087984 */ /* 0x000ee40000000c00 */
[----:B------:R-:W-:-:S02]  /*13d90*/  IMAD.WIDE R14, R14, R69, c[0x0][0x170] ;  /* 0x00005c000e0e7625 */ /* 0x000fc400078e0245 */
[----:B------:R-:W-:Y:S06]  /*13da0*/  BAR.SYNC 0x0 ;  /* 0x0000000000007b1d */ /* 0x000fec0000000000 */
[----:B------:R-:W-:Y:S01]  /*13db0*/  STS.128 [R144.X4], R48 ;  /* 0x0000003090007388 */ /* 0x000fe20000004c00 */
[----:B------:R-:W-:-:S03]  /*13dc0*/  IMAD.WIDE R16, R16, R69, c[0x0][0x170] ;  /* 0x00005c0010107625 */ /* 0x000fc600078e0245 */
[----:B------:R-:W-:Y:S01]  /*13dd0*/  STS.128 [R144.X4+0x210], R44 ;  /* 0x0002102c90007388 */ /* 0x000fe20000004c00 */
[----:B------:R-:W-:-:S03]  /*13de0*/  IMAD.WIDE R18, R18, R69, c[0x0][0x170] ;  /* 0x00005c0012127625 */ /* 0x000fc600078e0245 */
[----:B------:R-:W-:Y:S04]  /*13df0*/  STS.128 [R144.X4+0x420], R64 ;  /* 0x0004204090007388 */ /* 0x000fe80000004c00 */
[----:B------:R-:W-:Y:S04]  /*13e00*/  STS.128 [R144.X4+0x630], R72 ;  /* 0x0006304890007388 */ /* 0x000fe80000004c00 */
[----:B------:R-:W-:Y:S06]  /*13e10*/  BAR.SYNC 0x0 ;  /* 0x0000000000007b1d */ /* 0x000fec0000000000 */
[----:B-1----:R1:W-:Y:S01]  /*13e20*/  @P1 STG.E.128 [R2.64], R28 ;  /* 0x0000001c02001986 */ /* 0x0023e2000c101d0a */
[----:B------:R-:W-:-:S03]  /*13e30*/  ISETP.LT.AND P1, PT, R0, c[0x0][0x178], !P0 ;  /* 0x00005e0000007a0c */ /* 0x000fc60004721270 */
[----:B--2---:R2:W-:Y:S01]  /*13e40*/  @P2 STG.E.128 [R12.64], R32 ;  /* 0x000000200c002986 */ /* 0x0045e2000c101d0a */
[----:B------:R-:W-:-:S03]  /*13e50*/  ISETP.LT.AND P2, PT, R20, c[0x0][0x178], !P0 ;  /* 0x00005e0014007a0c */ /* 0x000fc60004741270 */
[----:B------:R-:W4:Y:S04]  /*13e60*/  LDS.128 R28, [R24] ;  /* 0x00000000181c7984 */ /* 0x000f280000000c00 */
[----:B---3--:R3:W-:Y:S01]  /*13e70*/  @P3 STG.E.128 [R14.64], R36 ;  /* 0x000000240e003986 */ /* 0x0087e2000c101d0a */
[----:B------:R-:W-:-:S03]  /*13e80*/  ISETP.LT.AND P3, PT, R21, c[0x0][0x178], !P0 ;  /* 0x00005e0015007a0c */ /* 0x000fc60004761270 */
[----:B------:R-:W4:Y:S01]  /*13e90*/  LDS.128 R32, [R24+0x840] ;  /* 0x0008400018207984 */ /* 0x000f220000000c00 */
[----:B-1----:R-:W-:-:S03]  /*13ea0*/  LEA R2, R0, R141, 0x7 ;  /* 0x0000008d00027211 */ /* 0x002fc600078e38ff */
[----:B------:R-:W1:Y:S01]  /*13eb0*/  LDS.128 R36, [R24+0x1080] ;  /* 0x0010800018247984 */ /* 0x000e620000000c00 */
[----:B------:R-:W-:Y:S02]  /*13ec0*/  LOP3.LUT R0, R142, 0x28, RZ, 0xfc, !PT ;  /* 0x000000288e007812 */ /* 0x000fe400078efcff */
[----:B--2---:R-:W-:Y:S01]  /*13ed0*/  LEA R12, R20, R141, 0x7 ;  /* 0x0000008d140c7211 */ /* 0x004fe200078e38ff */
[----:B----4-:R2:W-:Y:S01]  /*13ee0*/  @P4 STG.E.128 [R16.64], R40 ;  /* 0x0000002810004986 */ /* 0x0105e2000c101d0a */
[----:B------:R-:W-:Y:S01]  /*13ef0*/  ISETP.LT.AND P4, PT, R22, c[0x0][0x178], !P0 ;  /* 0x00005e0016007a0c */ /* 0x000fe20004781270 */
[-C--:B------:R-:W-:Y:S01]  /*13f00*/  IMAD.WIDE R2, R2, R69.reuse, c[0x0][0x170] ;  /* 0x00005c0002027625 */ /* 0x080fe200078e0245 */
[----:B------:R-:W-:Y:S01]  /*13f10*/  LOP3.LUT R20, R142, 0x2c, RZ, 0xfc, !PT ;  /* 0x0000002c8e147812 */ /* 0x000fe200078efcff */
[----:B------:R4:W-:Y:S01]  /*13f20*/  @P5 STG.E.128 [R18.64], R52 ;  /* 0x0000003412005986 */ /* 0x0009e2000c101d0a */
[----:B------:R-:W-:Y:S01]  /*13f30*/  ISETP.LT.AND P5, PT, R23, c[0x0][0x178], !P0 ;  /* 0x00005e0017007a0c */ /* 0x000fe200047a1270 */
[----:B------:R-:W-:Y:S01]  /*13f40*/  IMAD.WIDE R12, R12, R69, c[0x0][0x170] ;  /* 0x00005c000c0c7625 */ /* 0x000fe200078e0245 */
[----:B---3--:R-:W-:Y:S01]  /*13f50*/  LEA R14, R21, R141, 0x7 ;  /* 0x0000008d150e7211 */ /* 0x008fe200078e38ff */
[----:B------:R3:W-:Y:S01]  /*13f60*/  @P1 STG.E.128 [R2.64], R56 ;  /* 0x0000003802001986 */ /* 0x0007e2000c101d0a */
[----:B------:R-:W-:-:S02]  /*13f70*/  LOP3.LUT R21, R142, 0x30, RZ, 0xfc, !PT ;  /* 0x000000308e157812 */ /* 0x000fc400078efcff */
[----:B------:R-:W-:Y:S01]  /*13f80*/  ISETP.LT.AND P1, PT, R0, c[0x0][0x178], !P0 ;  /* 0x00005e0000007a0c */ /* 0x000fe20004721270 */
[----:B------:R-:W-:Y:S01]  /*13f90*/  IMAD.WIDE R14, R14, R69, c[0x0][0x170] ;  /* 0x00005c000e0e7625 */ /* 0x000fe200078e0245 */
[----:B------:R3:W-:Y:S01]  /*13fa0*/  @P2 STG.E.128 [R12.64], R60 ;  /* 0x0000003c0c002986 */ /* 0x0007e2000c101d0a */
[----:B------:R-:W-:-:S03]  /*13fb0*/  ISETP.LT.AND P2, PT, R20, c[0x0][0x178], !P0 ;  /* 0x00005e0014007a0c */ /* 0x000fc60004741270 */
[----:B------:R1:W-:Y:S01]  /*13fc0*/  @P3 STG.E.128 [R14.64], R76 ;  /* 0x0000004c0e003986 */ /* 0x0003e2000c101d0a */
[-C--:B--2---:R-:W-:Y:S02]  /*13fd0*/  LEA R16, R22, R141.reuse, 0x7 ;  /* 0x0000008d16107211 */ /* 0x084fe400078e38ff */
[----:B------:R-:W-:Y:S02]  /*13fe0*/  LOP3.LUT R22, R142, 0x34, RZ, 0xfc, !PT ;  /* 0x000000348e167812 */ /* 0x000fe400078efcff */
[----:B----4-:R-:W-:Y:S01]  /*13ff0*/  LEA R18, R23, R141, 0x7 ;  /* 0x0000008d17127211 */ /* 0x010fe200078e38ff */
[-C--:B------:R-:W-:Y:S01]  /*14000*/  IMAD.WIDE R16, R16, R69.reuse, c[0x0][0x170] ;  /* 0x00005c0010107625 */ /* 0x080fe200078e0245 */
[C---:B------:R-:W-:Y:S02]  /*14010*/  LOP3.LUT R23, R142.reuse, 0x38, RZ, 0xfc, !PT ;  /* 0x000000388e177812 */ /* 0x040fe400078efcff */
[----:B------:R-:W-:Y:S01]  /*14020*/  LOP3.LUT R142, R142, 0x3c, RZ, 0xfc, !PT ;  /* 0x0000003c8e8e7812 */ /* 0x000fe200078efcff */
[----:B------:R-:W-:Y:S01]  /*14030*/  IMAD.WIDE R18, R18, R69, c[0x0][0x170] ;  /* 0x00005c0012127625 */ /* 0x000fe200078e0245 */
[----:B------:R2:W-:Y:S01]  /*14040*/  @P4 STG.E.128 [R16.64], R80 ;  /* 0x0000005010004986 */ /* 0x0005e2000c101d0a */
[----:B------:R-:W-:-:S02]  /*14050*/  ISETP.LT.AND P3, PT, R21, c[0x0][0x178], !P0 ;  /* 0x00005e0015007a0c */ /* 0x000fc40004761270 */
[-C--:B---3--:R-:W-:Y:S01]  /*14060*/  LEA R2, R0, R141.reuse, 0x7 ;  /* 0x0000008d00027211 */ /* 0x088fe200078e38ff */
[----:B------:R3:W-:Y:S01]  /*14070*/  @P5 STG.E.128 [R18.64], R88 ;  /* 0x0000005812005986 */ /* 0x0007e2000c101d0a */
[----:B------:R-:W-:Y:S02]  /*14080*/  ISETP.LT.AND P4, PT, R22, c[0x0][0x178], !P0 ;  /* 0x00005e0016007a0c */ /* 0x000fe40004781270 */
[----:B------:R-:W-:Y:S01]  /*14090*/  LEA R12, R20, R141, 0x7 ;  /* 0x0000008d140c7211 */ /* 0x000fe200078e38ff */
[----:B------:R-:W-:Y:S01]  /*140a0*/  IMAD.WIDE R2, R2, R69, c[0x0][0x170] ;  /* 0x00005c0002027625 */ /* 0x000fe200078e0245 */
[----:B------:R-:W-:Y:S02]  /*140b0*/  ISETP.LT.AND P5, PT, R23, c[0x0][0x178], !P0 ;  /* 0x00005e0017007a0c */ /* 0x000fe400047a1270 */
[----:B-1----:R-:W-:Y:S01]  /*140c0*/  LEA R14, R21, R141, 0x7 ;  /* 0x0000008d150e7211 */ /* 0x002fe200078e38ff */
[-C--:B------:R-:W-:Y:S01]  /*140d0*/  IMAD.WIDE R12, R12, R69.reuse, c[0x0][0x170] ;  /* 0x00005c000c0c7625 */ /* 0x080fe200078e0245 */
[----:B------:R-:W-:Y:S01]  /*140e0*/  ISETP.LT.AND P0, PT, R142, c[0x0][0x178], !P0 ;  /* 0x00005e008e007a0c */ /* 0x000fe20004701270 */
[----:B------:R1:W-:Y:S02]  /*140f0*/  @P1 STG.E.128 [R2.64], R4 ;  /* 0x0000000402001986 */ /* 0x0003e4000c101d0a */
[----:B------:R-:W-:Y:S01]  /*14100*/  IMAD.WIDE R14, R14, R69, c[0x0][0x170] ;  /* 0x00005c000e0e7625 */ /* 0x000fe200078e0245 */
[-C--:B--2---:R-:W-:Y:S01]  /*14110*/  LEA R16, R22, R141.reuse, 0x7 ;  /* 0x0000008d16107211 */ /* 0x084fe200078e38ff */
[----:B------:R1:W-:Y:S01]  /*14120*/  @P2 STG.E.128 [R12.64], R8 ;  /* 0x000000080c002986 */ /* 0x0003e2000c101d0a */
[----:B---3--:R-:W-:-:S03]  /*14130*/  LEA R18, R23, R141, 0x7 ;  /* 0x0000008d17127211 */ /* 0x008fc600078e38ff */
[-C--:B------:R-:W-:Y:S01]  /*14140*/  IMAD.WIDE R16, R16, R69.reuse, c[0x0][0x170] ;  /* 0x00005c0010107625 */ /* 0x080fe200078e0245 */
[----:B------:R1:W-:Y:S03]  /*14150*/  @P3 STG.E.128 [R14.64], R28 ;  /* 0x0000001c0e003986 */ /* 0x0003e6000c101d0a */
[----:B------:R-:W-:Y:S01]  /*14160*/  IMAD.WIDE R18, R18, R69, c[0x0][0x170] ;  /* 0x00005c0012127625 */ /* 0x000fe200078e0245 */
[----:B------:R1:W-:Y:S04]  /*14170*/  @P4 STG.E.128 [R16.64], R32 ;  /* 0x0000002010004986 */ /* 0x0003e8000c101d0a */
[----:B------:R1:W-:Y:S01]  /*14180*/  @P5 STG.E.128 [R18.64], R36 ;  /* 0x0000002412005986 */ /* 0x0003e2000c101d0a */
[----:B------:R-:W-:Y:S05]  /*14190*/  @!P0 EXIT ;  /* 0x000000000000894d */ /* 0x000fea0003800000 */
[----:B------:R-:W2:Y:S01]  /*141a0*/  LDS.128 R24, [R24+0x18c0] ;  /* 0x0018c00018187984 */ /* 0x000ea20000000c00 */
[----:B-1----:R-:W-:-:S05]  /*141b0*/  LEA R2, R142, R141, 0x7 ;  /* 0x0000008d8e027211 */ /* 0x002fca00078e38ff */
[----:B------:R-:W-:-:S05]  /*141c0*/  IMAD.WIDE R2, R2, R69, c[0x0][0x170] ;  /* 0x00005c0002027625 */ /* 0x000fca00078e0245 */
[----:B--2---:R-:W-:Y:S01]  /*141d0*/  STG.E.128 [R2.64], R24 ;  /* 0x0000001802007986 */ /* 0x004fe2000c101d0a */
[----:B------:R-:W-:Y:S05]  /*141e0*/  EXIT ;  /* 0x000000000000794d */ /* 0x000fea0003800000 */
.L_x_2:
[----:B------:R-:W-:-:S00]  /*141f0*/  BRA `(.L_x_2) ;  /* 0xfffffff000007947 */ /* 0x000fc0000383ffff */
[----:B------:R-:W-:-:S00]  /*14200*/  NOP ;  /* 0x0000000000007918 */ /* 0x000fc00000000000 */
[----:B------:R-:W-:-:S00]  /*14210*/  NOP ;  /* 0x0000000000007918 */ /* 0x000fc00000000000 */
[----:B------:R-:W-:-:S00]  /*14220*/  NOP ;  /* 0x0000000000007918 */ /* 0x000fc00000000000 */
[----:B------:R-:W-:-:S00]  /*14230*/  NOP ;  /* 0x0000000000007918 */ /* 0x000fc00000000000 */
[----:B------:R-:W-:-:S00]  /*14240*/  NOP ;  /* 0x0000000000007918 */ /* 0x000fc00000000000 */
[----:B------:R-:W-:-:S00]  /*14250*/  NOP ;  /* 0x0000000000007918 */ /* 0x000fc00000000000 */
[----:B------:R-:W-:-:S00]  /*14260*/  NOP ;  /* 0x0000000000007918 */ /* 0x000fc00000000000 */
[----:B------:R-:W-:-:S00]  /*14270*/  NOP ;  /* 0x0000000000007918 */ /* 0x000fc00000000000 */
.L_x_3:


//--------------------- .nv.shared.triton_mm      --------------------------
	.section	.nv.shared.triton_mm,"aw",@nobits
	.align	16
